//
// Generated by NVIDIA NVVM Compiler
//
// Compiler Build ID: CL-36424714
// Cuda compilation tools, release 13.0, V13.0.88
// Based on NVVM 20.0.0
//

.version 9.0
.target sm_100
.address_size 64

	// .globl	_Z29cnnFullyConnectedLayerForwardPKfS0_S0_Pf
.const .align 4 .u32 out_area;
.const .align 4 .u32 in_area;
// _ZZ29cnnFullyConnectedLayerForwardPKfS0_S0_PfE5cache has been demoted
.const .align 4 .f32 alpha;
.const .align 4 .f32 lambda;
// _ZZ17compute_err_termsPKfS0_S0_PfE5cache has been demoted

.visible .entry _Z29cnnFullyConnectedLayerForwardPKfS0_S0_Pf(
	.param .u64 .ptr .align 1 _Z29cnnFullyConnectedLayerForwardPKfS0_S0_Pf_param_0,
	.param .u64 .ptr .align 1 _Z29cnnFullyConnectedLayerForwardPKfS0_S0_Pf_param_1,
	.param .u64 .ptr .align 1 _Z29cnnFullyConnectedLayerForwardPKfS0_S0_Pf_param_2,
	.param .u64 .ptr .align 1 _Z29cnnFullyConnectedLayerForwardPKfS0_S0_Pf_param_3
)
{
	.reg .pred 	%p<6>;
	.reg .b32 	%r<18>;
	.reg .b32 	%f<23>;
	.reg .b64 	%rd<16>;
	.reg .b64 	%fd<4>;
	// demoted variable
	.shared .align 4 .b8 _ZZ29cnnFullyConnectedLayerForwardPKfS0_S0_PfE5cache[4096];
	ld.param.u64 	%rd1, [_Z29cnnFullyConnectedLayerForwardPKfS0_S0_Pf_param_0];
	ld.param.u64 	%rd2, [_Z29cnnFullyConnectedLayerForwardPKfS0_S0_Pf_param_1];
	ld.param.u64 	%rd3, [_Z29cnnFullyConnectedLayerForwardPKfS0_S0_Pf_param_2];
	ld.param.u64 	%rd4, [_Z29cnnFullyConnectedLayerForwardPKfS0_S0_Pf_param_3];
	mov.u32 	%r1, %tid.x;
	ld.const.u32 	%r2, [in_area];
	setp.ge.s32 	%p1, %r1, %r2;
	shl.b32 	%r7, %r1, 2;
	mov.u32 	%r8, _ZZ29cnnFullyConnectedLayerForwardPKfS0_S0_PfE5cache;
	add.s32 	%r3, %r8, %r7;
	@%p1 bra 	$L__BB0_2;
	cvta.to.global.u64 	%rd5, %rd1;
	cvta.to.global.u64 	%rd6, %rd2;
	mul.wide.u32 	%rd7, %r1, 4;
	add.s64 	%rd8, %rd5, %rd7;
	ld.global.f32 	%f1, [%rd8];
	mov.u32 	%r10, %ctaid.x;
	mad.lo.s32 	%r11, %r2, %r10, %r1;
	mul.wide.u32 	%rd9, %r11, 4;
	add.s64 	%rd10, %rd6, %rd9;
	ld.global.f32 	%f2, [%rd10];
	mul.f32 	%f3, %f1, %f2;
	st.shared.f32 	[%r3], %f3;
	bra.uni 	$L__BB0_3;
$L__BB0_2:
	mov.b32 	%r9, 0;
	st.shared.u32 	[%r3], %r9;
$L__BB0_3:
	bar.sync 	0;
	mov.u32 	%r17, %ntid.x;
	setp.lt.u32 	%p2, %r17, 2;
	@%p2 bra 	$L__BB0_7;
$L__BB0_4:
	shr.u32 	%r6, %r17, 1;
	setp.ge.u32 	%p3, %r1, %r6;
	@%p3 bra 	$L__BB0_6;
	shl.b32 	%r12, %r6, 2;
	add.s32 	%r13, %r3, %r12;
	ld.shared.f32 	%f4, [%r13];
	ld.shared.f32 	%f5, [%r3];
	add.f32 	%f6, %f4, %f5;
	st.shared.f32 	[%r3], %f6;
$L__BB0_6:
	bar.sync 	0;
	setp.gt.u32 	%p4, %r17, 3;
	mov.u32 	%r17, %r6;
	@%p4 bra 	$L__BB0_4;
$L__BB0_7:
	setp.ne.s32 	%p5, %r1, 0;
	@%p5 bra 	$L__BB0_9;
	ld.shared.f32 	%f7, [_ZZ29cnnFullyConnectedLayerForwardPKfS0_S0_PfE5cache];
	mov.u32 	%r14, %ctaid.x;
	cvta.to.global.u64 	%rd11, %rd3;
	mul.wide.u32 	%rd12, %r14, 4;
	add.s64 	%rd13, %rd11, %rd12;
	ld.global.f32 	%f8, [%rd13];
	add.f32 	%f9, %f7, %f8;
	fma.rn.f32 	%f10, %f9, 0f3BBB989D, 0f3F000000;
	cvt.sat.f32.f32 	%f11, %f10;
	mov.f32 	%f12, 0f4B400001;
	mov.f32 	%f13, 0f437C0000;
	fma.rm.f32 	%f14, %f11, %f13, %f12;
	add.f32 	%f15, %f14, 0fCB40007F;
	neg.f32 	%f16, %f15;
	fma.rn.f32 	%f17, %f9, 0f3FB8AA3B, %f16;
	fma.rn.f32 	%f18, %f9, 0f32A57060, %f17;
	mov.b32 	%r15, %f14;
	shl.b32 	%r16, %r15, 23;
	mov.b32 	%f19, %r16;
	ex2.approx.ftz.f32 	%f20, %f18;
	mul.f32 	%f21, %f20, %f19;
	cvt.f64.f32 	%fd1, %f21;
	add.f64 	%fd2, %fd1, 0d3FF0000000000000;
	rcp.rn.f64 	%fd3, %fd2;
	cvt.rn.f32.f64 	%f22, %fd3;
	cvta.to.global.u64 	%rd14, %rd4;
	add.s64 	%rd15, %rd14, %rd12;
	st.global.f32 	[%rd15], %f22;
$L__BB0_9:
	ret;

}
	// .globl	_Z30cnnFullyConnectedLayerBackPropPKfPfS1_S1_
.visible .entry _Z30cnnFullyConnectedLayerBackPropPKfPfS1_S1_(
	.param .u64 .ptr .align 1 _Z30cnnFullyConnectedLayerBackPropPKfPfS1_S1__param_0,
	.param .u64 .ptr .align 1 _Z30cnnFullyConnectedLayerBackPropPKfPfS1_S1__param_1,
	.param .u64 .ptr .align 1 _Z30cnnFullyConnectedLayerBackPropPKfPfS1_S1__param_2,
	.param .u64 .ptr .align 1 _Z30cnnFullyConnectedLayerBackPropPKfPfS1_S1__param_3
)
{
	.reg .pred 	%p<4>;
	.reg .b32 	%r<8>;
	.reg .b32 	%f<12>;
	.reg .b64 	%rd<17>;

	ld.param.u64 	%rd2, [_Z30cnnFullyConnectedLayerBackPropPKfPfS1_S1__param_0];
	ld.param.u64 	%rd3, [_Z30cnnFullyConnectedLayerBackPropPKfPfS1_S1__param_1];
	ld.param.u64 	%rd4, [_Z30cnnFullyConnectedLayerBackPropPKfPfS1_S1__param_2];
	ld.param.u64 	%rd5, [_Z30cnnFullyConnectedLayerBackPropPKfPfS1_S1__param_3];
	cvta.to.global.u64 	%rd6, %rd5;
	mov.u32 	%r1, %tid.x;
	ld.const.u32 	%r2, [in_area];
	setp.ge.u32 	%p1, %r1, %r2;
	mov.u32 	%r5, %ctaid.x;
	ld.const.u32 	%r6, [out_area];
	setp.ge.u32 	%p2, %r5, %r6;
	mul.wide.u32 	%rd7, %r5, 4;
	add.s64 	%rd1, %rd6, %rd7;
	or.pred  	%p3, %p1, %p2;
	@%p3 bra 	$L__BB1_2;
	cvta.to.global.u64 	%rd8, %rd2;
	cvta.to.global.u64 	%rd9, %rd3;
	ld.const.f32 	%f1, [alpha];
	ld.global.f32 	%f2, [%rd1];
	mul.f32 	%f3, %f1, %f2;
	mul.wide.u32 	%rd10, %r1, 4;
	add.s64 	%rd11, %rd8, %rd10;
	ld.global.f32 	%f4, [%rd11];
	mad.lo.s32 	%r7, %r2, %r5, %r1;
	mul.wide.u32 	%rd12, %r7, 4;
	add.s64 	%rd13, %rd9, %rd12;
	ld.global.f32 	%f5, [%rd13];
	fma.rn.f32 	%f6, %f3, %f4, %f5;
	st.global.f32 	[%rd13], %f6;
$L__BB1_2:
	cvta.to.global.u64 	%rd14, %rd4;
	ld.global.f32 	%f7, [%rd1];
	cvt.rn.f32.s32 	%f8, %r6;
	div.rn.f32 	%f9, %f7, %f8;
	add.s64 	%rd16, %rd14, %rd7;
	ld.global.f32 	%f10, [%rd16];
	add.f32 	%f11, %f10, %f9;
	st.global.f32 	[%rd16], %f11;
	ret;

}
	// .globl	_Z17compute_err_termsPKfS0_S0_Pf
.visible .entry _Z17compute_err_termsPKfS0_S0_Pf(
	.param .u64 .ptr .align 1 _Z17compute_err_termsPKfS0_S0_Pf_param_0,
	.param .u64 .ptr .align 1 _Z17compute_err_termsPKfS0_S0_Pf_param_1,
	.param .u64 .ptr .align 1 _Z17compute_err_termsPKfS0_S0_Pf_param_2,
	.param .u64 .ptr .align 1 _Z17compute_err_termsPKfS0_S0_Pf_param_3
)
{
	.reg .pred 	%p<6>;
	.reg .b32 	%r<17>;
	.reg .b32 	%f<10>;
	.reg .b64 	%rd<16>;
	.reg .b64 	%fd<7>;
	// demoted variable
	.shared .align 4 .b8 _ZZ17compute_err_termsPKfS0_S0_PfE5cache[4096];
	ld.param.u64 	%rd1, [_Z17compute_err_termsPKfS0_S0_Pf_param_0];
	ld.param.u64 	%rd2, [_Z17compute_err_termsPKfS0_S0_Pf_param_1];
	ld.param.u64 	%rd3, [_Z17compute_err_termsPKfS0_S0_Pf_param_2];
	ld.param.u64 	%rd4, [_Z17compute_err_termsPKfS0_S0_Pf_param_3];
	mov.u32 	%r1, %tid.x;
	ld.const.u32 	%r6, [out_area];
	setp.ge.s32 	%p1, %r1, %r6;
	shl.b32 	%r7, %r1, 2;
	mov.u32 	%r8, _ZZ17compute_err_termsPKfS0_S0_PfE5cache;
	add.s32 	%r2, %r8, %r7;
	@%p1 bra 	$L__BB2_2;
	cvta.to.global.u64 	%rd5, %rd3;
	cvta.to.global.u64 	%rd6, %rd2;
	mul.wide.u32 	%rd7, %r1, 4;
	add.s64 	%rd8, %rd5, %rd7;
	ld.global.f32 	%f1, [%rd8];
	mov.u32 	%r10, %ctaid.x;
	ld.const.u32 	%r11, [in_area];
	mad.lo.s32 	%r12, %r11, %r1, %r10;
	mul.wide.u32 	%rd9, %r12, 4;
	add.s64 	%rd10, %rd6, %rd9;
	ld.global.f32 	%f2, [%rd10];
	mul.f32 	%f3, %f1, %f2;
	st.shared.f32 	[%r2], %f3;
	bra.uni 	$L__BB2_3;
$L__BB2_2:
	mov.b32 	%r9, 0;
	st.shared.u32 	[%r2], %r9;
$L__BB2_3:
	bar.sync 	0;
	mov.u32 	%r16, %ntid.x;
	setp.lt.u32 	%p2, %r16, 2;
	@%p2 bra 	$L__BB2_7;
$L__BB2_4:
	shr.u32 	%r5, %r16, 1;
	setp.ge.u32 	%p3, %r1, %r5;
	@%p3 bra 	$L__BB2_6;
	shl.b32 	%r13, %r5, 2;
	add.s32 	%r14, %r2, %r13;
	ld.shared.f32 	%f4, [%r14];
	ld.shared.f32 	%f5, [%r2];
	add.f32 	%f6, %f4, %f5;
	st.shared.f32 	[%r2], %f6;
$L__BB2_6:
	bar.sync 	0;
	setp.gt.u32 	%p4, %r16, 3;
	mov.u32 	%r16, %r5;
	@%p4 bra 	$L__BB2_4;
$L__BB2_7:
	setp.ne.s32 	%p5, %r1, 0;
	@%p5 bra 	$L__BB2_9;
	mov.u32 	%r15, %ctaid.x;
	cvta.to.global.u64 	%rd11, %rd1;
	mul.wide.u32 	%rd12, %r15, 4;
	add.s64 	%rd13, %rd11, %rd12;
	ld.global.f32 	%f7, [%rd13];
	cvt.f64.f32 	%fd1, %f7;
	mov.f64 	%fd2, 0d3FF0000000000000;
	sub.f64 	%fd3, %fd2, %fd1;
	mul.f64 	%fd4, %fd3, %fd1;
	ld.shared.f32 	%f8, [_ZZ17compute_err_termsPKfS0_S0_PfE5cache];
	cvt.f64.f32 	%fd5, %f8;
	mul.f64 	%fd6, %fd4, %fd5;
	cvt.rn.f32.f64 	%f9, %fd6;
	cvta.to.global.u64 	%rd14, %rd4;
	add.s64 	%rd15, %rd14, %rd12;
	st.global.f32 	[%rd15], %f9;
$L__BB2_9:
	ret;

}
	// .globl	_Z28cnnConvolutionalLayerForwardv
.visible .entry _Z28cnnConvolutionalLayerForwardv()
{


	ret;

}
	// .globl	_Z29cnnConvolutionalLayerBackPropv
.visible .entry _Z29cnnConvolutionalLayerBackPropv()
{


	ret;

}
	// .globl	_Z25cnnMaxpoolingLayerForwardv
.visible .entry _Z25cnnMaxpoolingLayerForwardv()
{


	ret;

}
	// .globl	_Z26cnnMaxpoolingLayerBackPropv
.visible .entry _Z26cnnMaxpoolingLayerBackPropv()
{


	ret;

}


// ===== COMPILED SASS (sm_100) =====

	.target	sm_100

	.elftype	@"ET_EXEC"


//--------------------- .note.nv.tkinfo           --------------------------
	.section	.note.nv.tkinfo,"",@"SHT_NOTE"
	.sectionflags	@"SHF_NOTE_NV_TKINFO"
	.tkinfo
        /*0018*/ 	.word	0x00000002
        /*0030*/ 	.string	""
        /*0030*/ 	.string	"ptxas"
        /*0030*/ 	.string	"Cuda compilation tools, release 13.0, V13.0.88"
        /*0030*/ 	.string	"Build cuda_13.0.r13.0/compiler.36424714_0"
        /*0030*/ 	.string	"-arch sm_100 -m 64 "



//--------------------- .note.nv.cuinfo           --------------------------
	.section	.note.nv.cuinfo,"",@"SHT_NOTE"
	.sectionflags	@"SHF_NOTE_NV_CUINFO"
        /*0018*/ 	.short	0x0002
        /*001a*/ 	.short	0x0064
        /*001c*/ 	.short	0x0082
	.zero		2


//--------------------- .nv.info                  --------------------------
	.section	.nv.info,"",@"SHT_CUDA_INFO"
	.align	4


	//----- nvinfo : EIATTR_REGCOUNT
	.align		4
        /*0000*/ 	.byte	0x04, 0x2f
        /*0002*/ 	.short	(.L_5 - .L_4)
	.align		4
.L_4:
        /*0004*/ 	.word	index@(_Z29cnnFullyConnectedLayerForwardPKfS0_S0_Pf)
        /*0008*/ 	.word	0x0000000e


	//----- nvinfo : EIATTR_FRAME_SIZE
	.align		4
.L_5:
        /*000c*/ 	.byte	0x04, 0x11
        /*000e*/ 	.short	(.L_7 - .L_6)
	.align		4
.L_6:
        /*0010*/ 	.word	index@($__internal_1_$__cuda_sm20_dblrcp_rn_slowpath_v3)
        /*0014*/ 	.word	0x00000000


	//----- nvinfo : EIATTR_FRAME_SIZE
	.align		4
.L_7:
        /*0018*/ 	.byte	0x04, 0x11
        /*001a*/ 	.short	(.L_9 - .L_8)
	.align		4
.L_8:
        /*001c*/ 	.word	index@(_Z29cnnFullyConnectedLayerForwardPKfS0_S0_Pf)
        /*0020*/ 	.word	0x00000000


	//----- nvinfo : EIATTR_REGCOUNT
	.align		4
.L_9:
        /*0024*/ 	.byte	0x04, 0x2f
        /*0026*/ 	.short	(.L_11 - .L_10)
	.align		4
.L_10:
        /*0028*/ 	.word	index@(_Z30cnnFullyConnectedLayerBackPropPKfPfS1_S1_)
        /*002c*/ 	.word	0x00000010


	//----- nvinfo : EIATTR_FRAME_SIZE
	.align		4
.L_11:
        /*0030*/ 	.byte	0x04, 0x11
        /*0032*/ 	.short	(.L_13 - .L_12)
	.align		4
.L_12:
        /*0034*/ 	.word	index@($__internal_0_$__cuda_sm3x_div_rn_noftz_f32_slowpath)
        /*0038*/ 	.word	0x00000000


	//----- nvinfo : EIATTR_FRAME_SIZE
	.align		4
.L_13:
        /*003c*/ 	.byte	0x04, 0x11
        /*003e*/ 	.short	(.L_15 - .L_14)
	.align		4
.L_14:
        /*0040*/ 	.word	index@(_Z30cnnFullyConnectedLayerBackPropPKfPfS1_S1_)
        /*0044*/ 	.word	0x00000000


	//----- nvinfo : EIATTR_REGCOUNT
	.align		4
.L_15:
        /*0048*/ 	.byte	0x04, 0x2f
        /*004a*/ 	.short	(.L_17 - .L_16)
	.align		4
.L_16:
        /*004c*/ 	.word	index@(_Z17compute_err_termsPKfS0_S0_Pf)
        /*0050*/ 	.word	0x00000010


	//----- nvinfo : EIATTR_FRAME_SIZE
	.align		4
.L_17:
        /*0054*/ 	.byte	0x04, 0x11
        /*0056*/ 	.short	(.L_19 - .L_18)
	.align		4
.L_18:
        /*0058*/ 	.word	index@(_Z17compute_err_termsPKfS0_S0_Pf)
        /*005c*/ 	.word	0x00000000


	//----- nvinfo : EIATTR_REGCOUNT
	.align		4
.L_19:
        /*0060*/ 	.byte	0x04, 0x2f
        /*0062*/ 	.short	(.L_21 - .L_20)
	.align		4
.L_20:
        /*0064*/ 	.word	index@(_Z28cnnConvolutionalLayerForwardv)
        /*0068*/ 	.word	0x00000004


	//----- nvinfo : EIATTR_FRAME_SIZE
	.align		4
.L_21:
        /*006c*/ 	.byte	0x04, 0x11
        /*006e*/ 	.short	(.L_23 - .L_22)
	.align		4
.L_22:
        /*0070*/ 	.word	index@(_Z28cnnConvolutionalLayerForwardv)
        /*0074*/ 	.word	0x00000000


	//----- nvinfo : EIATTR_REGCOUNT
	.align		4
.L_23:
        /*0078*/ 	.byte	0x04, 0x2f
        /*007a*/ 	.short	(.L_25 - .L_24)
	.align		4
.L_24:
        /*007c*/ 	.word	index@(_Z29cnnConvolutionalLayerBackPropv)
        /*0080*/ 	.word	0x00000004


	//----- nvinfo : EIATTR_FRAME_SIZE
	.align		4
.L_25:
        /*0084*/ 	.byte	0x04, 0x11
        /*0086*/ 	.short	(.L_27 - .L_26)
	.align		4
.L_26:
        /*0088*/ 	.word	index@(_Z29cnnConvolutionalLayerBackPropv)
        /*008c*/ 	.word	0x00000000


	//----- nvinfo : EIATTR_REGCOUNT
	.align		4
.L_27:
        /*0090*/ 	.byte	0x04, 0x2f
        /*0092*/ 	.short	(.L_29 - .L_28)
	.align		4
.L_28:
        /*0094*/ 	.word	index@(_Z25cnnMaxpoolingLayerForwardv)
        /*0098*/ 	.word	0x00000004


	//----- nvinfo : EIATTR_FRAME_SIZE
	.align		4
.L_29:
        /*009c*/ 	.byte	0x04, 0x11
        /*009e*/ 	.short	(.L_31 - .L_30)
	.align		4
.L_30:
        /*00a0*/ 	.word	index@(_Z25cnnMaxpoolingLayerForwardv)
        /*00a4*/ 	.word	0x00000000


	//----- nvinfo : EIATTR_REGCOUNT
	.align		4
.L_31:
        /*00a8*/ 	.byte	0x04, 0x2f
        /*00aa*/ 	.short	(.L_33 - .L_32)
	.align		4
.L_32:
        /*00ac*/ 	.word	index@(_Z26cnnMaxpoolingLayerBackPropv)
        /*00b0*/ 	.word	0x00000004


	//----- nvinfo : EIATTR_FRAME_SIZE
	.align		4
.L_33:
        /*00b4*/ 	.byte	0x04, 0x11
        /*00b6*/ 	.short	(.L_35 - .L_34)
	.align		4
.L_34:
        /*00b8*/ 	.word	index@(_Z26cnnMaxpoolingLayerBackPropv)
        /*00bc*/ 	.word	0x00000000


	//----- nvinfo : EIATTR_MIN_STACK_SIZE
	.align		4
.L_35:
        /*00c0*/ 	.byte	0x04, 0x12
        /*00c2*/ 	.short	(.L_37 - .L_36)
	.align		4
.L_36:
        /*00c4*/ 	.word	index@(_Z26cnnMaxpoolingLayerBackPropv)
        /*00c8*/ 	.word	0x00000000


	//----- nvinfo : EIATTR_MIN_STACK_SIZE
	.align		4
.L_37:
        /*00cc*/ 	.byte	0x04, 0x12
        /*00ce*/ 	.short	(.L_39 - .L_38)
	.align		4
.L_38:
        /*00d0*/ 	.word	index@(_Z25cnnMaxpoolingLayerForwardv)
        /*00d4*/ 	.word	0x00000000


	//----- nvinfo : EIATTR_MIN_STACK_SIZE
	.align		4
.L_39:
        /*00d8*/ 	.byte	0x04, 0x12
        /*00da*/ 	.short	(.L_41 - .L_40)
	.align		4
.L_40:
        /*00dc*/ 	.word	index@(_Z29cnnConvolutionalLayerBackPropv)
        /*00e0*/ 	.word	0x00000000


	//----- nvinfo : EIATTR_MIN_STACK_SIZE
	.align		4
.L_41:
        /*00e4*/ 	.byte	0x04, 0x12
        /*00e6*/ 	.short	(.L_43 - .L_42)
	.align		4
.L_42:
        /*00e8*/ 	.word	index@(_Z28cnnConvolutionalLayerForwardv)
        /*00ec*/ 	.word	0x00000000


	//----- nvinfo : EIATTR_MIN_STACK_SIZE
	.align		4
.L_43:
        /*00f0*/ 	.byte	0x04, 0x12
        /*00f2*/ 	.short	(.L_45 - .L_44)
	.align		4
.L_44:
        /*00f4*/ 	.word	index@(_Z17compute_err_termsPKfS0_S0_Pf)
        /*00f8*/ 	.word	0x00000000


	//----- nvinfo : EIATTR_MIN_STACK_SIZE
	.align		4
.L_45:
        /*00fc*/ 	.byte	0x04, 0x12
        /*00fe*/ 	.short	(.L_47 - .L_46)
	.align		4
.L_46:
        /*0100*/ 	.word	index@(_Z30cnnFullyConnectedLayerBackPropPKfPfS1_S1_)
        /*0104*/ 	.word	0x00000000


	//----- nvinfo : EIATTR_MIN_STACK_SIZE
	.align		4
.L_47:
        /*0108*/ 	.byte	0x04, 0x12
        /*010a*/ 	.short	(.L_49 - .L_48)
	.align		4
.L_48:
        /*010c*/ 	.word	index@(_Z29cnnFullyConnectedLayerForwardPKfS0_S0_Pf)
        /*0110*/ 	.word	0x00000000
.L_49:


//--------------------- .nv.compat                --------------------------
	.section	.nv.compat,"",@"SHT_CUDA_COMPAT_INFO"
	.align	4
        /*0000*/ 	.byte	0x02, 0x09, 0x00, 0x00, 0x02, 0x02, 0x01, 0x00, 0x02, 0x05, 0x05, 0x00, 0x03, 0x07, 0x01, 0x01
        /*0010*/ 	.byte	0x02, 0x03, 0x00, 0x00, 0x02, 0x06, 0x01, 0x00, 0x04, 0x0b, 0x08, 0x00, 0x01, 0x00, 0x00, 0x00
        /*0020*/ 	.byte	0x00, 0x00, 0x00, 0x00


//--------------------- .nv.info._Z26cnnMaxpoolingLayerBackPropv --------------------------
	.section	.nv.info._Z26cnnMaxpoolingLayerBackPropv,"",@"SHT_CUDA_INFO"
	.sectionflags	@""
	.align	4


	//----- nvinfo : EIATTR_CUDA_API_VERSION
	.align		4
        /*0000*/ 	.byte	0x04, 0x37
        /*0002*/ 	.short	(.L_51 - .L_50)
.L_50:
        /*0004*/ 	.word	0x00000082


	//----- nvinfo : EIATTR_SPARSE_MMA_MASK
	.align		4
.L_51:
        /*0008*/ 	.byte	0x03, 0x50
        /*000a*/ 	.short	0x0000


	//----- nvinfo : EIATTR_MAXREG_COUNT
	.align		4
        /*000c*/ 	.byte	0x03, 0x1b
        /*000e*/ 	.short	0x00ff


	//----- nvinfo : EIATTR_MERCURY_ISA_VERSION
	.align		4
        /*0010*/ 	.byte	0x03, 0x5f
        /*0012*/ 	.short	0x0101


	//----- nvinfo : EIATTR_VRC_CTA_INIT_COUNT
	.align		4
        /*0014*/ 	.byte	0x02, 0x4a
	.zero		1
	.zero		1


	//----- nvinfo : EIATTR_EXIT_INSTR_OFFSETS
	.align		4
        /*0018*/ 	.byte	0x04, 0x1c
        /*001a*/ 	.short	(.L_53 - .L_52)


	//   ....[0]....
.L_52:
        /*001c*/ 	.word	0x00000010


	//----- nvinfo : EIATTR_SW_WAR
	.align		4
.L_53:
        /*0020*/ 	.byte	0x04, 0x36
        /*0022*/ 	.short	(.L_55 - .L_54)
.L_54:
        /*0024*/ 	.word	0x00000008
.L_55:


//--------------------- .nv.info._Z25cnnMaxpoolingLayerForwardv --------------------------
	.section	.nv.info._Z25cnnMaxpoolingLayerForwardv,"",@"SHT_CUDA_INFO"
	.sectionflags	@""
	.align	4


	//----- nvinfo : EIATTR_CUDA_API_VERSION
	.align		4
        /*0000*/ 	.byte	0x04, 0x37
        /*0002*/ 	.short	(.L_57 - .L_56)
.L_56:
        /*0004*/ 	.word	0x00000082


	//----- nvinfo : EIATTR_SPARSE_MMA_MASK
	.align		4
.L_57:
        /*0008*/ 	.byte	0x03, 0x50
        /*000a*/ 	.short	0x0000


	//----- nvinfo : EIATTR_MAXREG_COUNT
	.align		4
        /*000c*/ 	.byte	0x03, 0x1b
        /*000e*/ 	.short	0x00ff


	//----- nvinfo : EIATTR_MERCURY_ISA_VERSION
	.align		4
        /*0010*/ 	.byte	0x03, 0x5f
        /*0012*/ 	.short	0x0101


	//----- nvinfo : EIATTR_VRC_CTA_INIT_COUNT
	.align		4
        /*0014*/ 	.byte	0x02, 0x4a
	.zero		1
	.zero		1


	//----- nvinfo : EIATTR_EXIT_INSTR_OFFSETS
	.align		4
        /*0018*/ 	.byte	0x04, 0x1c
        /*001a*/ 	.short	(.L_59 - .L_58)


	//   ....[0]....
.L_58:
        /*001c*/ 	.word	0x00000010


	//----- nvinfo : EIATTR_SW_WAR
	.align		4
.L_59:
        /*0020*/ 	.byte	0x04, 0x36
        /*0022*/ 	.short	(.L_61 - .L_60)
.L_60:
        /*0024*/ 	.word	0x00000008
.L_61:


//--------------------- .nv.info._Z29cnnConvolutionalLayerBackPropv --------------------------
	.section	.nv.info._Z29cnnConvolutionalLayerBackPropv,"",@"SHT_CUDA_INFO"
	.sectionflags	@""
	.align	4


	//----- nvinfo : EIATTR_CUDA_API_VERSION
	.align		4
        /*0000*/ 	.byte	0x04, 0x37
        /*0002*/ 	.short	(.L_63 - .L_62)
.L_62:
        /*0004*/ 	.word	0x00000082


	//----- nvinfo : EIATTR_SPARSE_MMA_MASK
	.align		4
.L_63:
        /*0008*/ 	.byte	0x03, 0x50
        /*000a*/ 	.short	0x0000


	//----- nvinfo : EIATTR_MAXREG_COUNT
	.align		4
        /*000c*/ 	.byte	0x03, 0x1b
        /*000e*/ 	.short	0x00ff


	//----- nvinfo : EIATTR_MERCURY_ISA_VERSION
	.align		4
        /*0010*/ 	.byte	0x03, 0x5f
        /*0012*/ 	.short	0x0101


	//----- nvinfo : EIATTR_VRC_CTA_INIT_COUNT
	.align		4
        /*0014*/ 	.byte	0x02, 0x4a
	.zero		1
	.zero		1


	//----- nvinfo : EIATTR_EXIT_INSTR_OFFSETS
	.align		4
        /*0018*/ 	.byte	0x04, 0x1c
        /*001a*/ 	.short	(.L_65 - .L_64)


	//   ....[0]....
.L_64:
        /*001c*/ 	.word	0x00000010


	//----- nvinfo : EIATTR_SW_WAR
	.align		4
.L_65:
        /*0020*/ 	.byte	0x04, 0x36
        /*0022*/ 	.short	(.L_67 - .L_66)
.L_66:
        /*0024*/ 	.word	0x00000008
.L_67:


//--------------------- .nv.info._Z28cnnConvolutionalLayerForwardv --------------------------
	.section	.nv.info._Z28cnnConvolutionalLayerForwardv,"",@"SHT_CUDA_INFO"
	.sectionflags	@""
	.align	4


	//----- nvinfo : EIATTR_CUDA_API_VERSION
	.align		4
        /*0000*/ 	.byte	0x04, 0x37
        /*0002*/ 	.short	(.L_69 - .L_68)
.L_68:
        /*0004*/ 	.word	0x00000082


	//----- nvinfo : EIATTR_SPARSE_MMA_MASK
	.align		4
.L_69:
        /*0008*/ 	.byte	0x03, 0x50
        /*000a*/ 	.short	0x0000


	//----- nvinfo : EIATTR_MAXREG_COUNT
	.align		4
        /*000c*/ 	.byte	0x03, 0x1b
        /*000e*/ 	.short	0x00ff


	//----- nvinfo : EIATTR_MERCURY_ISA_VERSION
	.align		4
        /*0010*/ 	.byte	0x03, 0x5f
        /*0012*/ 	.short	0x0101


	//----- nvinfo : EIATTR_VRC_CTA_INIT_COUNT
	.align		4
        /*0014*/ 	.byte	0x02, 0x4a
	.zero		1
	.zero		1


	//----- nvinfo : EIATTR_EXIT_INSTR_OFFSETS
	.align		4
        /*0018*/ 	.byte	0x04, 0x1c
        /*001a*/ 	.short	(.L_71 - .L_70)


	//   ....[0]....
.L_70:
        /*001c*/ 	.word	0x00000010


	//----- nvinfo : EIATTR_SW_WAR
	.align		4
.L_71:
        /*0020*/ 	.byte	0x04, 0x36
        /*0022*/ 	.short	(.L_73 - .L_72)
.L_72:
        /*0024*/ 	.word	0x00000008
.L_73:


//--------------------- .nv.info._Z17compute_err_termsPKfS0_S0_Pf --------------------------
	.section	.nv.info._Z17compute_err_termsPKfS0_S0_Pf,"",@"SHT_CUDA_INFO"
	.sectionflags	@""
	.align	4


	//----- nvinfo : EIATTR_CUDA_API_VERSION
	.align		4
        /*0000*/ 	.byte	0x04, 0x37
        /*0002*/ 	.short	(.L_75 - .L_74)
.L_74:
        /*0004*/ 	.word	0x00000082


	//----- nvinfo : EIATTR_KPARAM_INFO
	.align		4
.L_75:
        /*0008*/ 	.byte	0x04, 0x17
        /*000a*/ 	.short	(.L_77 - .L_76)
.L_76:
        /*000c*/ 	.word	0x00000000
        /*0010*/ 	.short	0x0003
        /*0012*/ 	.short	0x0018
        /*0014*/ 	.byte	0x00, 0xf5, 0x21, 0x00


	//----- nvinfo : EIATTR_KPARAM_INFO
	.align		4
.L_77:
        /*0018*/ 	.byte	0x04, 0x17
        /*001a*/ 	.short	(.L_79 - .L_78)
.L_78:
        /*001c*/ 	.word	0x00000000
        /*0020*/ 	.short	0x0002
        /*0022*/ 	.short	0x0010
        /*0024*/ 	.byte	0x00, 0xf5, 0x21, 0x00


	//----- nvinfo : EIATTR_KPARAM_INFO
	.align		4
.L_79:
        /*0028*/ 	.byte	0x04, 0x17
        /*002a*/ 	.short	(.L_81 - .L_80)
.L_80:
        /*002c*/ 	.word	0x00000000
        /*0030*/ 	.short	0x0001
        /*0032*/ 	.short	0x0008
        /*0034*/ 	.byte	0x00, 0xf5, 0x21, 0x00


	//----- nvinfo : EIATTR_KPARAM_INFO
	.align		4
.L_81:
        /*0038*/ 	.byte	0x04, 0x17
        /*003a*/ 	.short	(.L_83 - .L_82)
.L_82:
        /*003c*/ 	.word	0x00000000
        /*0040*/ 	.short	0x0000
        /*0042*/ 	.short	0x0000
        /*0044*/ 	.byte	0x00, 0xf5, 0x21, 0x00


	//----- nvinfo : EIATTR_SPARSE_MMA_MASK
	.align		4
.L_83:
        /*0048*/ 	.byte	0x03, 0x50
        /*004a*/ 	.short	0x0000


	//----- nvinfo : EIATTR_MAXREG_COUNT
	.align		4
        /*004c*/ 	.byte	0x03, 0x1b
        /*004e*/ 	.short	0x00ff


	//----- nvinfo : EIATTR_NUM_BARRIERS
	.align		4
        /*0050*/ 	.byte	0x02, 0x4c
        /*0052*/ 	.byte	0x01
	.zero		1


	//----- nvinfo : EIATTR_MERCURY_ISA_VERSION
	.align		4
        /*0054*/ 	.byte	0x03, 0x5f
        /*0056*/ 	.short	0x0101


	//----- nvinfo : EIATTR_VRC_CTA_INIT_COUNT
	.align		4
        /*0058*/ 	.byte	0x02, 0x4a
	.zero		1
	.zero		1


	//----- nvinfo : EIATTR_EXIT_INSTR_OFFSETS
	.align		4
        /*005c*/ 	.byte	0x04, 0x1c
        /*005e*/ 	.short	(.L_85 - .L_84)


	//   ....[0]....
.L_84:
        /*0060*/ 	.word	0x00000260


	//   ....[1]....
        /*0064*/ 	.word	0x00000380


	//----- nvinfo : EIATTR_CBANK_PARAM_SIZE
	.align		4
.L_85:
        /*0068*/ 	.byte	0x03, 0x19
        /*006a*/ 	.short	0x0020


	//----- nvinfo : EIATTR_PARAM_CBANK
	.align		4
        /*006c*/ 	.byte	0x04, 0x0a
        /*006e*/ 	.short	(.L_87 - .L_86)
	.align		4
.L_86:
        /*0070*/ 	.word	index@(.nv.constant0._Z17compute_err_termsPKfS0_S0_Pf)
        /*0074*/ 	.short	0x0380
        /*0076*/ 	.short	0x0020


	//----- nvinfo : EIATTR_SW_WAR
	.align		4
.L_87:
        /*0078*/ 	.byte	0x04, 0x36
        /*007a*/ 	.short	(.L_89 - .L_88)
.L_88:
        /*007c*/ 	.word	0x00000008
.L_89:


//--------------------- .nv.info._Z30cnnFullyConnectedLayerBackPropPKfPfS1_S1_ --------------------------
	.section	.nv.info._Z30cnnFullyConnectedLayerBackPropPKfPfS1_S1_,"",@"SHT_CUDA_INFO"
	.sectionflags	@""
	.align	4


	//----- nvinfo : EIATTR_CUDA_API_VERSION
	.align		4
        /*0000*/ 	.byte	0x04, 0x37
        /*0002*/ 	.short	(.L_91 - .L_90)
.L_90:
        /*0004*/ 	.word	0x00000082


	//----- nvinfo : EIATTR_KPARAM_INFO
	.align		4
.L_91:
        /*0008*/ 	.byte	0x04, 0x17
        /*000a*/ 	.short	(.L_93 - .L_92)
.L_92:
        /*000c*/ 	.word	0x00000000
        /*0010*/ 	.short	0x0003
        /*0012*/ 	.short	0x0018
        /*0014*/ 	.byte	0x00, 0xf5, 0x21, 0x00


	//----- nvinfo : EIATTR_KPARAM_INFO
	.align		4
.L_93:
        /*0018*/ 	.byte	0x04, 0x17
        /*001a*/ 	.short	(.L_95 - .L_94)
.L_94:
        /*001c*/ 	.word	0x00000000
        /*0020*/ 	.short	0x0002
        /*0022*/ 	.short	0x0010
        /*0024*/ 	.byte	0x00, 0xf5, 0x21, 0x00


	//----- nvinfo : EIATTR_KPARAM_INFO
	.align		4
.L_95:
        /*0028*/ 	.byte	0x04, 0x17
        /*002a*/ 	.short	(.L_97 - .L_96)
.L_96:
        /*002c*/ 	.word	0x00000000
        /*0030*/ 	.short	0x0001
        /*0032*/ 	.short	0x0008
        /*0034*/ 	.byte	0x00, 0xf5, 0x21, 0x00


	//----- nvinfo : EIATTR_KPARAM_INFO
	.align		4
.L_97:
        /*0038*/ 	.byte	0x04, 0x17
        /*003a*/ 	.short	(.L_99 - .L_98)
.L_98:
        /*003c*/ 	.word	0x00000000
        /*0040*/ 	.short	0x0000
        /*0042*/ 	.short	0x0000
        /*0044*/ 	.byte	0x00, 0xf5, 0x21, 0x00


	//----- nvinfo : EIATTR_SPARSE_MMA_MASK
	.align		4
.L_99:
        /*0048*/ 	.byte	0x03, 0x50
        /*004a*/ 	.short	0x0000


	//----- nvinfo : EIATTR_MAXREG_COUNT
	.align		4
        /*004c*/ 	.byte	0x03, 0x1b
        /*004e*/ 	.short	0x00ff


	//----- nvinfo : EIATTR_MERCURY_ISA_VERSION
	.align		4
        /*0050*/ 	.byte	0x03, 0x5f
        /*0052*/ 	.short	0x0101


	//----- nvinfo : EIATTR_VRC_CTA_INIT_COUNT
	.align		4
        /*0054*/ 	.byte	0x02, 0x4a
	.zero		1
	.zero		1


	//----- nvinfo : EIATTR_EXIT_INSTR_OFFSETS
	.align		4
        /*0058*/ 	.byte	0x04, 0x1c
        /*005a*/ 	.short	(.L_101 - .L_100)


	//   ....[0]....
.L_100:
        /*005c*/ 	.word	0x00000270


	//----- nvinfo : EIATTR_CRS_STACK_SIZE
	.align		4
.L_101:
        /*0060*/ 	.byte	0x04, 0x1e
        /*0062*/ 	.short	(.L_103 - .L_102)
.L_102:
        /*0064*/ 	.word	0x00000000


	//----- nvinfo : EIATTR_CBANK_PARAM_SIZE
	.align		4
.L_103:
        /*0068*/ 	.byte	0x03, 0x19
        /*006a*/ 	.short	0x0020


	//----- nvinfo : EIATTR_PARAM_CBANK
	.align		4
        /*006c*/ 	.byte	0x04, 0x0a
        /*006e*/ 	.short	(.L_105 - .L_104)
	.align		4
.L_104:
        /*0070*/ 	.word	index@(.nv.constant0._Z30cnnFullyConnectedLayerBackPropPKfPfS1_S1_)
        /*0074*/ 	.short	0x0380
        /*0076*/ 	.short	0x0020


	//----- nvinfo : EIATTR_SW_WAR
	.align		4
.L_105:
        /*0078*/ 	.byte	0x04, 0x36
        /*007a*/ 	.short	(.L_107 - .L_106)
.L_106:
        /*007c*/ 	.word	0x00000008
.L_107:


//--------------------- .nv.info._Z29cnnFullyConnectedLayerForwardPKfS0_S0_Pf --------------------------
	.section	.nv.info._Z29cnnFullyConnectedLayerForwardPKfS0_S0_Pf,"",@"SHT_CUDA_INFO"
	.sectionflags	@""
	.align	4


	//----- nvinfo : EIATTR_CUDA_API_VERSION
	.align		4
        /*0000*/ 	.byte	0x04, 0x37
        /*0002*/ 	.short	(.L_109 - .L_108)
.L_108:
        /*0004*/ 	.word	0x00000082


	//----- nvinfo : EIATTR_KPARAM_INFO
	.align		4
.L_109:
        /*0008*/ 	.byte	0x04, 0x17
        /*000a*/ 	.short	(.L_111 - .L_110)
.L_110:
        /*000c*/ 	.word	0x00000000
        /*0010*/ 	.short	0x0003
        /*0012*/ 	.short	0x0018
        /*0014*/ 	.byte	0x00, 0xf5, 0x21, 0x00


	//----- nvinfo : EIATTR_KPARAM_INFO
	.align		4
.L_111:
        /*0018*/ 	.byte	0x04, 0x17
        /*001a*/ 	.short	(.L_113 - .L_112)
.L_112:
        /*001c*/ 	.word	0x00000000
        /*0020*/ 	.short	0x0002
        /*0022*/ 	.short	0x0010
        /*0024*/ 	.byte	0x00, 0xf5, 0x21, 0x00


	//----- nvinfo : EIATTR_KPARAM_INFO
	.align		4
.L_113:
        /*0028*/ 	.byte	0x04, 0x17
        /*002a*/ 	.short	(.L_115 - .L_114)
.L_114:
        /*002c*/ 	.word	0x00000000
        /*0030*/ 	.short	0x0001
        /*0032*/ 	.short	0x0008
        /*0034*/ 	.byte	0x00, 0xf5, 0x21, 0x00


	//----- nvinfo : EIATTR_KPARAM_INFO
	.align		4
.L_115:
        /*0038*/ 	.byte	0x04, 0x17
        /*003a*/ 	.short	(.L_117 - .L_116)
.L_116:
        /*003c*/ 	.word	0x00000000
        /*0040*/ 	.short	0x0000
        /*0042*/ 	.short	0x0000
        /*0044*/ 	.byte	0x00, 0xf5, 0x21, 0x00


	//----- nvinfo : EIATTR_SPARSE_MMA_MASK
	.align		4
.L_117:
        /*0048*/ 	.byte	0x03, 0x50
        /*004a*/ 	.short	0x0000


	//----- nvinfo : EIATTR_MAXREG_COUNT
	.align		4
        /*004c*/ 	.byte	0x03, 0x1b
        /*004e*/ 	.short	0x00ff


	//----- nvinfo : EIATTR_NUM_BARRIERS
	.align		4
        /*0050*/ 	.byte	0x02, 0x4c
        /*0052*/ 	.byte	0x01
	.zero		1


	//----- nvinfo : EIATTR_MERCURY_ISA_VERSION
	.align		4
        /*0054*/ 	.byte	0x03, 0x5f
        /*0056*/ 	.short	0x0101


	//----- nvinfo : EIATTR_VRC_CTA_INIT_COUNT
	.align		4
        /*0058*/ 	.byte	0x02, 0x4a
	.zero		1
	.zero		1


	//----- nvinfo : EIATTR_EXIT_INSTR_OFFSETS
	.align		4
        /*005c*/ 	.byte	0x04, 0x1c
        /*005e*/ 	.short	(.L_119 - .L_118)


	//   ....[0]....
.L_118:
        /*0060*/ 	.word	0x00000250


	//   ....[1]....
        /*0064*/ 	.word	0x000004c0


	//----- nvinfo : EIATTR_CRS_STACK_SIZE
	.align		4
.L_119:
        /*0068*/ 	.byte	0x04, 0x1e
        /*006a*/ 	.short	(.L_121 - .L_120)
.L_120:
        /*006c*/ 	.word	0x00000000


	//----- nvinfo : EIATTR_CBANK_PARAM_SIZE
	.align		4
.L_121:
        /*0070*/ 	.byte	0x03, 0x19
        /*0072*/ 	.short	0x0020


	//----- nvinfo : EIATTR_PARAM_CBANK
	.align		4
        /*0074*/ 	.byte	0x04, 0x0a
        /*0076*/ 	.short	(.L_123 - .L_122)
	.align		4
.L_122:
        /*0078*/ 	.word	index@(.nv.constant0._Z29cnnFullyConnectedLayerForwardPKfS0_S0_Pf)
        /*007c*/ 	.short	0x0380
        /*007e*/ 	.short	0x0020


	//----- nvinfo : EIATTR_SW_WAR
	.align		4
.L_123:
        /*0080*/ 	.byte	0x04, 0x36
        /*0082*/ 	.short	(.L_125 - .L_124)
.L_124:
        /*0084*/ 	.word	0x00000008
.L_125:


//--------------------- .nv.callgraph             --------------------------
	.section	.nv.callgraph,"",@"SHT_CUDA_CALLGRAPH"
	.align	4
	.sectionentsize	8
	.align		4
        /*0000*/ 	.word	0x00000000
	.align		4
        /*0004*/ 	.word	0xffffffff
	.align		4
        /*0008*/ 	.word	0x00000000
	.align		4
        /*000c*/ 	.word	0xfffffffe
	.align		4
        /*0010*/ 	.word	0x00000000
	.align		4
        /*0014*/ 	.word	0xfffffffd
	.align		4
        /*0018*/ 	.word	0x00000000
	.align		4
        /*001c*/ 	.word	0xfffffffc


//--------------------- .nv.constant3             --------------------------
	.section	.nv.constant3,"a",@progbits
	.align	4
.nv.constant3:
	.type		out_area,@object
	.size		out_area,(in_area - out_area)
out_area:
	.zero		4
	.type		in_area,@object
	.size		in_area,(alpha - in_area)
in_area:
	.zero		4
	.type		alpha,@object
	.size		alpha,(lambda - alpha)
alpha:
	.zero		4
	.type		lambda,@object
	.size		lambda,(.L_3 - lambda)
lambda:
	.zero		4
.L_3:


//--------------------- .text._Z26cnnMaxpoolingLayerBackPropv --------------------------
	.section	.text._Z26cnnMaxpoolingLayerBackPropv,"ax",@progbits
	.align	128
        .global         _Z26cnnMaxpoolingLayerBackPropv
        .type           _Z26cnnMaxpoolingLayerBackPropv,@function
        .size           _Z26cnnMaxpoolingLayerBackPropv,(.L_x_26 - _Z26cnnMaxpoolingLayerBackPropv)
        .other          _Z26cnnMaxpoolingLayerBackPropv,@"STO_CUDA_ENTRY STV_DEFAULT"
_Z26cnnMaxpoolingLayerBackPropv:
.text._Z26cnnMaxpoolingLayerBackPropv:
[----:B------:R-:W-:Y:S01]  /*0000*/  LDC R1, c[0x0][0x37c] ;  /* 0x0000df00ff017b82 */ /* 0x000fe20000000800 */
[----:B------:R-:W-:Y:S05]  /*0010*/  EXIT ;  /* 0x000000000000794d */ /* 0x000fea0003800000 */
.L_x_0:
[----:B------:R-:W-:-:S00]  /*0020*/  BRA `(.L_x_0) ;  /* 0xfffffffc00fc7947 */ /* 0x000fc0000383ffff */
[----:B------:R-:W-:-:S00]  /*0030*/  NOP ;  /* 0x0000000000007918 */ /* 0x000fc00000000000 */
        /* <DEDUP_REMOVED lines=12> */
.L_x_26:


//--------------------- .text._Z25cnnMaxpoolingLayerForwardv --------------------------
	.section	.text._Z25cnnMaxpoolingLayerForwardv,"ax",@progbits
	.align	128
        .global         _Z25cnnMaxpoolingLayerForwardv
        .type           _Z25cnnMaxpoolingLayerForwardv,@function
        .size           _Z25cnnMaxpoolingLayerForwardv,(.L_x_27 - _Z25cnnMaxpoolingLayerForwardv)
        .other          _Z25cnnMaxpoolingLayerForwardv,@"STO_CUDA_ENTRY STV_DEFAULT"
_Z25cnnMaxpoolingLayerForwardv:
.text._Z25cnnMaxpoolingLayerForwardv:
[----:B------:R-:W-:Y:S01]  /*0000*/  LDC R1, c[0x0][0x37c] ;  /* 0x0000df00ff017b82 */ /* 0x000fe20000000800 */
[----:B------:R-:W-:Y:S05]  /*0010*/  EXIT ;  /* 0x000000000000794d */ /* 0x000fea0003800000 */
.L_x_1:
        /* <DEDUP_REMOVED lines=14> */
.L_x_27:


//--------------------- .text._Z29cnnConvolutionalLayerBackPropv --------------------------
	.section	.text._Z29cnnConvolutionalLayerBackPropv,"ax",@progbits
	.align	128
        .global         _Z29cnnConvolutionalLayerBackPropv
        .type           _Z29cnnConvolutionalLayerBackPropv,@function
        .size           _Z29cnnConvolutionalLayerBackPropv,(.L_x_28 - _Z29cnnConvolutionalLayerBackPropv)
        .other          _Z29cnnConvolutionalLayerBackPropv,@"STO_CUDA_ENTRY STV_DEFAULT"
_Z29cnnConvolutionalLayerBackPropv:
.text._Z29cnnConvolutionalLayerBackPropv:
[----:B------:R-:W-:Y:S01]  /*0000*/  LDC R1, c[0x0][0x37c] ;  /* 0x0000df00ff017b82 */ /* 0x000fe20000000800 */
[----:B------:R-:W-:Y:S05]  /*0010*/  EXIT ;  /* 0x000000000000794d */ /* 0x000fea0003800000 */
.L_x_2:
        /* <DEDUP_REMOVED lines=14> */
.L_x_28:


//--------------------- .text._Z28cnnConvolutionalLayerForwardv --------------------------
	.section	.text._Z28cnnConvolutionalLayerForwardv,"ax",@progbits
	.align	128
        .global         _Z28cnnConvolutionalLayerForwardv
        .type           _Z28cnnConvolutionalLayerForwardv,@function
        .size           _Z28cnnConvolutionalLayerForwardv,(.L_x_29 - _Z28cnnConvolutionalLayerForwardv)
        .other          _Z28cnnConvolutionalLayerForwardv,@"STO_CUDA_ENTRY STV_DEFAULT"
_Z28cnnConvolutionalLayerForwardv:
.text._Z28cnnConvolutionalLayerForwardv:
[----:B------:R-:W-:Y:S01]  /*0000*/  LDC R1, c[0x0][0x37c] ;  /* 0x0000df00ff017b82 */ /* 0x000fe20000000800 */
[----:B------:R-:W-:Y:S05]  /*0010*/  EXIT ;  /* 0x000000000000794d */ /* 0x000fea0003800000 */
.L_x_3:
        /* <DEDUP_REMOVED lines=14> */
.L_x_29:


//--------------------- .text._Z17compute_err_termsPKfS0_S0_Pf --------------------------
	.section	.text._Z17compute_err_termsPKfS0_S0_Pf,"ax",@progbits
	.align	128
        .global         _Z17compute_err_termsPKfS0_S0_Pf
        .type           _Z17compute_err_termsPKfS0_S0_Pf,@function
        .size           _Z17compute_err_termsPKfS0_S0_Pf,(.L_x_30 - _Z17compute_err_termsPKfS0_S0_Pf)
        .other          _Z17compute_err_termsPKfS0_S0_Pf,@"STO_CUDA_ENTRY STV_DEFAULT"
_Z17compute_err_termsPKfS0_S0_Pf:
.text._Z17compute_err_termsPKfS0_S0_Pf:
[----:B------:R-:W-:Y:S01]  /*0000*/  LDC R1, c[0x0][0x37c] ;  /* 0x0000df00ff017b82 */ /* 0x000fe20000000800 */
[----:B------:R-:W0:Y:S01]  /*0010*/  S2R R9, SR_TID.X ;  /* 0x0000000000097919 */ /* 0x000e220000002100 */
[----:B------:R-:W0:Y:S01]  /*0020*/  LDCU UR4, c[0x3][URZ] ;  /* 0x00c00000ff0477ac */ /* 0x000e220008000800 */
[----:B------:R-:W1:Y:S01]  /*0030*/  LDCU.64 UR6, c[0x0][0x358] ;  /* 0x00006b00ff0677ac */ /* 0x000e620008000a00 */
[----:B0-----:R-:W-:-:S13]  /*0040*/  ISETP.GE.AND P1, PT, R9, UR4, PT ;  /* 0x0000000409007c0c */ /* 0x001fda000bf26270 */
[----:B------:R-:W0:Y:S01]  /*0050*/  @!P1 S2R R0, SR_CTAID.X ;  /* 0x0000000000009919 */ /* 0x000e220000002500 */
[----:B------:R-:W0:Y:S08]  /*0060*/  @!P1 LDC R7, c[0x3][0x4] ;  /* 0x00c00100ff079b82 */ /* 0x000e300000000800 */
[----:B------:R-:W2:Y:S08]  /*0070*/  @!P1 LDC.64 R2, c[0x0][0x390] ;  /* 0x0000e400ff029b82 */ /* 0x000eb00000000a00 */
[----:B------:R-:W3:Y:S01]  /*0080*/  @!P1 LDC.64 R4, c[0x0][0x388] ;  /* 0x0000e200ff049b82 */ /* 0x000ee20000000a00 */
[----:B0-----:R-:W-:-:S02]  /*0090*/  @!P1 IMAD R7, R9, R7, R0 ;  /* 0x0000000709079224 */ /* 0x001fc400078e0200 */
[----:B--2---:R-:W-:-:S06]  /*00a0*/  @!P1 IMAD.WIDE.U32 R2, R9, 0x4, R2 ;  /* 0x0000000409029825 */ /* 0x004fcc00078e0002 */
[----:B-1----:R-:W2:Y:S01]  /*00b0*/  @!P1 LDG.E R2, desc[UR6][R2.64] ;  /* 0x0000000602029981 */ /* 0x002ea2000c1e1900 */
[----:B---3--:R-:W-:-:S06]  /*00c0*/  @!P1 IMAD.WIDE.U32 R4, R7, 0x4, R4 ;  /* 0x0000000407049825 */ /* 0x008fcc00078e0004 */
[----:B------:R-:W2:Y:S01]  /*00d0*/  @!P1 LDG.E R5, desc[UR6][R4.64] ;  /* 0x0000000604059981 */ /* 0x000ea2000c1e1900 */
[----:B------:R-:W0:Y:S01]  /*00e0*/  S2UR UR5, SR_CgaCtaId ;  /* 0x00000000000579c3 */ /* 0x000e220000008800 */
[----:B------:R-:W-:Y:S01]  /*00f0*/  UMOV UR4, 0x400 ;  /* 0x0000040000047882 */ /* 0x000fe20000000000 */
[----:B------:R-:W1:Y:S01]  /*0100*/  LDCU UR8, c[0x0][0x360] ;  /* 0x00006c00ff0877ac */ /* 0x000e620008000800 */
[----:B0-----:R-:W-:-:S06]  /*0110*/  ULEA UR4, UR5, UR4, 0x18 ;  /* 0x0000000405047291 */ /* 0x001fcc000f8ec0ff */
[C---:B------:R-:W-:Y:S01]  /*0120*/  LEA R0, R9.reuse, UR4, 0x2 ;  /* 0x0000000409007c11 */ /* 0x040fe2000f8e10ff */
[----:B-1----:R-:W-:Y:S01]  /*0130*/  UISETP.GE.U32.AND UP0, UPT, UR8, 0x2, UPT ;  /* 0x000000020800788c */ /* 0x002fe2000bf06070 */
[----:B------:R-:W-:Y:S01]  /*0140*/  ISETP.NE.AND P0, PT, R9, RZ, PT ;  /* 0x000000ff0900720c */ /* 0x000fe20003f05270 */
[----:B--2---:R-:W-:-:S05]  /*0150*/  @!P1 FMUL R7, R2, R5 ;  /* 0x0000000502079220 */ /* 0x004fca0000400000 */
[----:B------:R0:W-:Y:S04]  /*0160*/  @!P1 STS [R0], R7 ;  /* 0x0000000700009388 */ /* 0x0001e80000000800 */
[----:B------:R0:W-:Y:S01]  /*0170*/  @P1 STS [R0], RZ ;  /* 0x000000ff00001388 */ /* 0x0001e20000000800 */
[----:B------:R-:W-:Y:S06]  /*0180*/  BAR.SYNC.DEFER_BLOCKING 0x0 ;  /* 0x0000000000007b1d */ /* 0x000fec0000010000 */
[----:B------:R-:W-:Y:S05]  /*0190*/  BRA.U !UP0, `(.L_x_4) ;  /* 0x0000000108307547 */ /* 0x000fea000b800000 */
[----:B------:R-:W-:-:S07]  /*01a0*/  MOV R2, UR8 ;  /* 0x0000000800027c02 */ /* 0x000fce0008000f00 */
.L_x_5:
[----:B------:R-:W-:-:S04]  /*01b0*/  SHF.R.U32.HI R6, RZ, 0x1, R2 ;  /* 0x00000001ff067819 */ /* 0x000fc80000011602 */
[----:B------:R-:W-:-:S13]  /*01c0*/  ISETP.GE.U32.AND P1, PT, R9, R6, PT ;  /* 0x000000060900720c */ /* 0x000fda0003f26070 */
[----:B------:R-:W-:Y:S01]  /*01d0*/  @!P1 LEA R3, R6, R0, 0x2 ;  /* 0x0000000006039211 */ /* 0x000fe200078e10ff */
[----:B------:R-:W-:Y:S05]  /*01e0*/  @!P1 LDS R4, [R0] ;  /* 0x0000000000049984 */ /* 0x000fea0000000800 */
[----:B------:R-:W1:Y:S02]  /*01f0*/  @!P1 LDS R3, [R3] ;  /* 0x0000000003039984 */ /* 0x000e640000000800 */
[----:B-1----:R-:W-:-:S05]  /*0200*/  @!P1 FADD R5, R3, R4 ;  /* 0x0000000403059221 */ /* 0x002fca0000000000 */
[----:B------:R1:W-:Y:S01]  /*0210*/  @!P1 STS [R0], R5 ;  /* 0x0000000500009388 */ /* 0x0003e20000000800 */
[----:B------:R-:W-:Y:S01]  /*0220*/  BAR.SYNC.DEFER_BLOCKING 0x0 ;  /* 0x0000000000007b1d */ /* 0x000fe20000010000 */
[----:B------:R-:W-:Y:S02]  /*0230*/  ISETP.GT.U32.AND P1, PT, R2, 0x3, PT ;  /* 0x000000030200780c */ /* 0x000fe40003f24070 */
[----:B------:R-:W-:-:S11]  /*0240*/  MOV R2, R6 ;  /* 0x0000000600027202 */ /* 0x000fd60000000f00 */
[----:B-1----:R-:W-:Y:S05]  /*0250*/  @P1 BRA `(.L_x_5) ;  /* 0xfffffffc00d41947 */ /* 0x002fea000383ffff */
.L_x_4:
[----:B------:R-:W-:Y:S05]  /*0260*/  @P0 EXIT ;  /* 0x000000000000094d */ /* 0x000fea0003800000 */
[----:B------:R-:W1:Y:S01]  /*0270*/  S2R R13, SR_CTAID.X ;  /* 0x00000000000d7919 */ /* 0x000e620000002500 */
[----:B------:R-:W1:Y:S08]  /*0280*/  LDC.64 R2, c[0x0][0x380] ;  /* 0x0000e000ff027b82 */ /* 0x000e700000000a00 */
[----:B------:R-:W2:Y:S01]  /*0290*/  S2UR UR5, SR_CgaCtaId ;  /* 0x00000000000579c3 */ /* 0x000ea20000008800 */
[----:B------:R-:W-:-:S07]  /*02a0*/  UMOV UR4, 0x400 ;  /* 0x0000040000047882 */ /* 0x000fce0000000000 */
[----:B------:R-:W3:Y:S01]  /*02b0*/  LDC.64 R10, c[0x0][0x398] ;  /* 0x0000e600ff0a7b82 */ /* 0x000ee20000000a00 */
[----:B-1----:R-:W-:-:S05]  /*02c0*/  IMAD.WIDE.U32 R2, R13, 0x4, R2 ;  /* 0x000000040d027825 */ /* 0x002fca00078e0002 */
[----:B------:R3:W4:Y:S01]  /*02d0*/  LDG.E R4, desc[UR6][R2.64] ;  /* 0x0000000602047981 */ /* 0x000722000c1e1900 */
[----:B--2---:R-:W-:-:S09]  /*02e0*/  ULEA UR4, UR5, UR4, 0x18 ;  /* 0x0000000405047291 */ /* 0x004fd2000f8ec0ff */
[----:B------:R-:W1:Y:S01]  /*02f0*/  LDS R8, [UR4] ;  /* 0x00000004ff087984 */ /* 0x000e620008000800 */
[----:B---3--:R-:W-:Y:S01]  /*0300*/  IMAD.WIDE.U32 R2, R13, 0x4, R10 ;  /* 0x000000040d027825 */ /* 0x008fe200078e000a */
[----:B-1----:R-:W-:Y:S08]  /*0310*/  F2F.F64.F32 R8, R8 ;  /* 0x0000000800087310 */ /* 0x002ff00000201800 */
[----:B----4-:R-:W0:Y:S02]  /*0320*/  F2F.F64.F32 R4, R4 ;  /* 0x0000000400047310 */ /* 0x010e240000201800 */
[----:B0-----:R-:W-:-:S08]  /*0330*/  DADD R6, -R4, 1 ;  /* 0x3ff0000004067429 */ /* 0x001fd00000000100 */
[----:B------:R-:W-:-:S08]  /*0340*/  DMUL R6, R4, R6 ;  /* 0x0000000604067228 */ /* 0x000fd00000000000 */
[----:B------:R-:W-:-:S10]  /*0350*/  DMUL R6, R6, R8 ;  /* 0x0000000806067228 */ /* 0x000fd40000000000 */
[----:B------:R-:W0:Y:S02]  /*0360*/  F2F.F32.F64 R7, R6 ;  /* 0x0000000600077310 */ /* 0x000e240000301000 */
[----:B0-----:R-:W-:Y:S01]  /*0370*/  STG.E desc[UR6][R2.64], R7 ;  /* 0x0000000702007986 */ /* 0x001fe2000c101906 */
[----:B------:R-:W-:Y:S05]  /*0380*/  EXIT ;  /* 0x000000000000794d */ /* 0x000fea0003800000 */
.L_x_6:
        /* <DEDUP_REMOVED lines=15> */
.L_x_30:


//--------------------- .text._Z30cnnFullyConnectedLayerBackPropPKfPfS1_S1_ --------------------------
	.section	.text._Z30cnnFullyConnectedLayerBackPropPKfPfS1_S1_,"ax",@progbits
	.align	128
        .global         _Z30cnnFullyConnectedLayerBackPropPKfPfS1_S1_
        .type           _Z30cnnFullyConnectedLayerBackPropPKfPfS1_S1_,@function
        .size           _Z30cnnFullyConnectedLayerBackPropPKfPfS1_S1_,(.L_x_24 - _Z30cnnFullyConnectedLayerBackPropPKfPfS1_S1_)
        .other          _Z30cnnFullyConnectedLayerBackPropPKfPfS1_S1_,@"STO_CUDA_ENTRY STV_DEFAULT"
_Z30cnnFullyConnectedLayerBackPropPKfPfS1_S1_:
.text._Z30cnnFullyConnectedLayerBackPropPKfPfS1_S1_:
[----:B------:R-:W-:Y:S01]  /*0000*/  LDC R1, c[0x0][0x37c] ;  /* 0x0000df00ff017b82 */ /* 0x000fe20000000800 */
[----:B------:R-:W0:Y:S01]  /*0010*/  S2R R2, SR_CTAID.X ;  /* 0x0000000000027919 */ /* 0x000e220000002500 */
[----:B------:R-:W0:Y:S06]  /*0020*/  LDCU.64 UR6, c[0x3][URZ] ;  /* 0x00c00000ff0677ac */ /* 0x000e2c0008000a00 */
[----:B------:R-:W1:Y:S01]  /*0030*/  LDC.64 R4, c[0x0][0x398] ;  /* 0x0000e600ff047b82 */ /* 0x000e620000000a00 */
[----:B------:R-:W2:Y:S01]  /*0040*/  S2R R11, SR_TID.X ;  /* 0x00000000000b7919 */ /* 0x000ea20000002100 */
[----:B------:R-:W3:Y:S06]  /*0050*/  LDCU.64 UR4, c[0x0][0x358] ;  /* 0x00006b00ff0477ac */ /* 0x000eec0008000a00 */
[----:B------:R-:W4:Y:S08]  /*0060*/  LDC.64 R6, c[0x0][0x380] ;  /* 0x0000e000ff067b82 */ /* 0x000f300000000a00 */
[----:B------:R-:W5:Y:S01]  /*0070*/  LDC.64 R8, c[0x0][0x388] ;  /* 0x0000e200ff087b82 */ /* 0x000f620000000a00 */
[C---:B0-----:R-:W-:Y:S01]  /*0080*/  ISETP.GE.U32.AND P0, PT, R2.reuse, UR6, PT ;  /* 0x0000000602007c0c */ /* 0x041fe2000bf06070 */
[----:B-1----:R-:W-:-:S03]  /*0090*/  IMAD.WIDE.U32 R4, R2, 0x4, R4 ;  /* 0x0000000402047825 */ /* 0x002fc600078e0004 */
[----:B--2---:R-:W-:-:S13]  /*00a0*/  ISETP.GE.U32.OR P0, PT, R11, UR7, P0 ;  /* 0x000000070b007c0c */ /* 0x004fda0008706470 */
[----:B------:R-:W-:Y:S01]  /*00b0*/  @!P0 IMAD R3, R2, UR7, R11 ;  /* 0x0000000702038c24 */ /* 0x000fe2000f8e020b */
[----:B---3--:R-:W2:Y:S01]  /*00c0*/  @!P0 LDG.E R0, desc[UR4][R4.64] ;  /* 0x0000000404008981 */ /* 0x008ea2000c1e1900 */
[----:B----4-:R-:W-:Y:S02]  /*00d0*/  @!P0 IMAD.WIDE.U32 R6, R11, 0x4, R6 ;  /* 0x000000040b068825 */ /* 0x010fe400078e0006 */
[----:B------:R-:W2:Y:S02]  /*00e0*/  @!P0 LDC R11, c[0x3][0x8] ;  /* 0x00c00200ff0b8b82 */ /* 0x000ea40000000800 */
[----:B-----5:R-:W-:Y:S02]  /*00f0*/  @!P0 IMAD.WIDE.U32 R8, R3, 0x4, R8 ;  /* 0x0000000403088825 */ /* 0x020fe400078e0008 */
[----:B------:R-:W3:Y:S04]  /*0100*/  @!P0 LDG.E R7, desc[UR4][R6.64] ;  /* 0x0000000406078981 */ /* 0x000ee8000c1e1900 */
[----:B------:R-:W3:Y:S01]  /*0110*/  @!P0 LDG.E R3, desc[UR4][R8.64] ;  /* 0x0000000408038981 */ /* 0x000ee2000c1e1900 */
[----:B--2---:R-:W-:-:S04]  /*0120*/  @!P0 FMUL R0, R0, R11 ;  /* 0x0000000b00008220 */ /* 0x004fc80000400000 */
[----:B---3--:R-:W-:-:S05]  /*0130*/  @!P0 FFMA R3, R0, R7, R3 ;  /* 0x0000000700038223 */ /* 0x008fca0000000003 */
[----:B------:R0:W-:Y:S04]  /*0140*/  @!P0 STG.E desc[UR4][R8.64], R3 ;  /* 0x0000000308008986 */ /* 0x0001e8000c101904 */
[----:B------:R-:W2:Y:S01]  /*0150*/  LDG.E R0, desc[UR4][R4.64] ;  /* 0x0000000404007981 */ /* 0x000ea2000c1e1900 */
[----:B------:R-:W-:-:S04]  /*0160*/  I2FP.F32.S32 R11, UR6 ;  /* 0x00000006000b7c45 */ /* 0x000fc80008201400 */
[----:B------:R-:W1:Y:S02]  /*0170*/  MUFU.RCP R10, R11 ;  /* 0x0000000b000a7308 */ /* 0x000e640000001000 */
[----:B-1----:R-:W-:-:S04]  /*0180*/  FFMA R13, -R11, R10, 1 ;  /* 0x3f8000000b0d7423 */ /* 0x002fc8000000010a */
[----:B------:R-:W-:Y:S02]  /*0190*/  FFMA R13, R10, R13, R10 ;  /* 0x0000000d0a0d7223 */ /* 0x000fe4000000000a */
[----:B--2---:R-:W1:Y:S02]  /*01a0*/  FCHK P0, R0, R11 ;  /* 0x0000000b00007302 */ /* 0x004e640000000000 */
[----:B------:R-:W-:-:S04]  /*01b0*/  FFMA R6, R0, R13, RZ ;  /* 0x0000000d00067223 */ /* 0x000fc800000000ff */
[----:B------:R-:W-:-:S04]  /*01c0*/  FFMA R7, -R11, R6, R0 ;  /* 0x000000060b077223 */ /* 0x000fc80000000100 */
[----:B------:R-:W-:Y:S01]  /*01d0*/  FFMA R6, R13, R7, R6 ;  /* 0x000000070d067223 */ /* 0x000fe20000000006 */
[----:B01----:R-:W-:Y:S06]  /*01e0*/  @!P0 BRA `(.L_x_7) ;  /* 0x00000000000c8947 */ /* 0x003fec0003800000 */
[----:B------:R-:W-:-:S07]  /*01f0*/  MOV R4, 0x210 ;  /* 0x0000021000047802 */ /* 0x000fce0000000f00 */
[----:B------:R-:W-:Y:S05]  /*0200*/  CALL.REL.NOINC `($__internal_0_$__cuda_sm3x_div_rn_noftz_f32_slowpath) ;  /* 0x00000000001c7944 */ /* 0x000fea0003c00000 */
[----:B------:R-:W-:-:S07]  /*0210*/  IMAD.MOV.U32 R6, RZ, RZ, R0 ;  /* 0x000000ffff067224 */ /* 0x000fce00078e0000 */
.L_x_7:
[----:B------:R-:W0:Y:S02]  /*0220*/  LDC.64 R4, c[0x0][0x390] ;  /* 0x0000e400ff047b82 */ /* 0x000e240000000a00 */
[----:B0-----:R-:W-:-:S05]  /*0230*/  IMAD.WIDE.U32 R2, R2, 0x4, R4 ;  /* 0x0000000402027825 */ /* 0x001fca00078e0004 */
[----:B------:R-:W2:Y:S02]  /*0240*/  LDG.E R5, desc[UR4][R2.64] ;  /* 0x0000000402057981 */ /* 0x000ea4000c1e1900 */
[----:B--2---:R-:W-:-:S05]  /*0250*/  FADD R5, R5, R6 ;  /* 0x0000000605057221 */ /* 0x004fca0000000000 */
[----:B------:R-:W-:Y:S01]  /*0260*/  STG.E desc[UR4][R2.64], R5 ;  /* 0x0000000502007986 */ /* 0x000fe2000c101904 */
[----:B------:R-:W-:Y:S05]  /*0270*/  EXIT ;  /* 0x000000000000794d */ /* 0x000fea0003800000 */
        .weak           $__internal_0_$__cuda_sm3x_div_rn_noftz_f32_slowpath
        .type           $__internal_0_$__cuda_sm3x_div_rn_noftz_f32_slowpath,@function
        .size           $__internal_0_$__cuda_sm3x_div_rn_noftz_f32_slowpath,(.L_x_24 - $__internal_0_$__cuda_sm3x_div_rn_noftz_f32_slowpath)
$__internal_0_$__cuda_sm3x_div_rn_noftz_f32_slowpath:
[----:B------:R-:W-:Y:S01]  /*0280*/  SHF.R.U32.HI R5, RZ, 0x17, R11 ;  /* 0x00000017ff057819 */ /* 0x000fe2000001160b */
[--C-:B------:R-:W-:Y:S01]  /*0290*/  IMAD.MOV.U32 R7, RZ, RZ, R0.reuse ;  /* 0x000000ffff077224 */ /* 0x100fe200078e0000 */
[----:B------:R-:W-:Y:S02]  /*02a0*/  SHF.R.U32.HI R3, RZ, 0x17, R0 ;  /* 0x00000017ff037819 */ /* 0x000fe40000011600 */
[----:B------:R-:W-:Y:S02]  /*02b0*/  LOP3.LUT R6, R5, 0xff, RZ, 0xc0, !PT ;  /* 0x000000ff05067812 */ /* 0x000fe400078ec0ff */
[----:B------:R-:W-:-:S03]  /*02c0*/  LOP3.LUT R5, R3, 0xff, RZ, 0xc0, !PT ;  /* 0x000000ff03057812 */ /* 0x000fc600078ec0ff */
[----:B------:R-:W-:Y:S02]  /*02d0*/  VIADD R10, R6, 0xffffffff ;  /* 0xffffffff060a7836 */ /* 0x000fe40000000000 */
[----:B------:R-:W-:-:S03]  /*02e0*/  VIADD R9, R5, 0xffffffff ;  /* 0xffffffff05097836 */ /* 0x000fc60000000000 */
[----:B------:R-:W-:-:S04]  /*02f0*/  ISETP.GT.U32.AND P0, PT, R10, 0xfd, PT ;  /* 0x000000fd0a00780c */ /* 0x000fc80003f04070 */
[----:B------:R-:W-:-:S13]  /*0300*/  ISETP.GT.U32.OR P0, PT, R9, 0xfd, P0 ;  /* 0x000000fd0900780c */ /* 0x000fda0000704470 */
[----:B------:R-:W-:Y:S01]  /*0310*/  @!P0 IMAD.MOV.U32 R8, RZ, RZ, RZ ;  /* 0x000000ffff088224 */ /* 0x000fe200078e00ff */
[----:B------:R-:W-:Y:S06]  /*0320*/  @!P0 BRA `(.L_x_8) ;  /* 0x0000000000608947 */ /* 0x000fec0003800000 */
[----:B------:R-:W-:Y:S01]  /*0330*/  FSETP.GTU.FTZ.AND P0, PT, |R0|, +INF , PT ;  /* 0x7f8000000000780b */ /* 0x000fe20003f1c200 */
[----:B------:R-:W-:Y:S01]  /*0340*/  IMAD.MOV.U32 R3, RZ, RZ, R11 ;  /* 0x000000ffff037224 */ /* 0x000fe200078e000b */
[----:B------:R-:W-:-:S04]  /*0350*/  FSETP.GTU.FTZ.AND P1, PT, |R11|, +INF , PT ;  /* 0x7f8000000b00780b */ /* 0x000fc80003f3c200 */
[----:B------:R-:W-:-:S13]  /*0360*/  PLOP3.LUT P0, PT, P0, P1, PT, 0xf8, 0x8f ;  /* 0x00000000008f781c */ /* 0x000fda0000703f70 */
[----:B------:R-:W-:Y:S05]  /*0370*/  @P0 BRA `(.L_x_9) ;  /* 0x0000000400440947 */ /* 0x000fea0003800000 */
[----:B------:R-:W-:-:S13]  /*0380*/  LOP3.LUT P0, RZ, R11, 0x7fffffff, R7, 0xc8, !PT ;  /* 0x7fffffff0bff7812 */ /* 0x000fda000780c807 */
[----:B------:R-:W-:Y:S05]  /*0390*/  @!P0 BRA `(.L_x_10) ;  /* 0x0000000400348947 */ /* 0x000fea0003800000 */
[C---:B------:R-:W-:Y:S02]  /*03a0*/  FSETP.NEU.FTZ.AND P2, PT, |R0|.reuse, +INF , PT ;  /* 0x7f8000000000780b */ /* 0x040fe40003f5d200 */
[----:B------:R-:W-:Y:S02]  /*03b0*/  FSETP.NEU.FTZ.AND P1, PT, |R3|, +INF , PT ;  /* 0x7f8000000300780b */ /* 0x000fe40003f3d200 */
[----:B------:R-:W-:-:S11]  /*03c0*/  FSETP.NEU.FTZ.AND P0, PT, |R0|, +INF , PT ;  /* 0x7f8000000000780b */ /* 0x000fd60003f1d200 */
[----:B------:R-:W-:Y:S05]  /*03d0*/  @!P1 BRA !P2, `(.L_x_10) ;  /* 0x0000000400249947 */ /* 0x000fea0005000000 */
[----:B------:R-:W-:-:S04]  /*03e0*/  LOP3.LUT P2, RZ, R7, 0x7fffffff, RZ, 0xc0, !PT ;  /* 0x7fffffff07ff7812 */ /* 0x000fc8000784c0ff */
[----:B------:R-:W-:-:S13]  /*03f0*/  PLOP3.LUT P1, PT, P1, P2, PT, 0x2f, 0xf2 ;  /* 0x0000000000f2781c */ /* 0x000fda0000f24577 */
[----:B------:R-:W-:Y:S05]  /*0400*/  @P1 BRA `(.L_x_11) ;  /* 0x0000000400101947 */ /* 0x000fea0003800000 */
[----:B------:R-:W-:-:S04]  /*0410*/  LOP3.LUT P1, RZ, R11, 0x7fffffff, RZ, 0xc0, !PT ;  /* 0x7fffffff0bff7812 */ /* 0x000fc8000782c0ff */
[----:B------:R-:W-:-:S13]  /*0420*/  PLOP3.LUT P0, PT, P0, P1, PT, 0x2f, 0xf2 ;  /* 0x0000000000f2781c */ /* 0x000fda0000702577 */
[----:B------:R-:W-:Y:S05]  /*0430*/  @P0 BRA `(.L_x_12) ;  /* 0x0000000000f80947 */ /* 0x000fea0003800000 */
[----:B------:R-:W-:Y:S02]  /*0440*/  ISETP.GE.AND P0, PT, R9, RZ, PT ;  /* 0x000000ff0900720c */ /* 0x000fe40003f06270 */
[----:B------:R-:W-:-:S11]  /*0450*/  ISETP.GE.AND P1, PT, R10, RZ, PT ;  /* 0x000000ff0a00720c */ /* 0x000fd60003f26270 */
[----:B------:R-:W-:Y:S02]  /*0460*/  @P0 IMAD.MOV.U32 R8, RZ, RZ, RZ ;  /* 0x000000ffff080224 */ /* 0x000fe400078e00ff */
[----:B------:R-:W-:Y:S01]  /*0470*/  @!P0 FFMA R7, R0, 1.84467440737095516160e+19, RZ ;  /* 0x5f80000000078823 */ /* 0x000fe200000000ff */
[----:B------:R-:W-:Y:S02]  /*0480*/  @!P0 IMAD.MOV.U32 R8, RZ, RZ, -0x40 ;  /* 0xffffffc0ff088424 */ /* 0x000fe400078e00ff */
[----:B------:R-:W-:Y:S02]  /*0490*/  @!P1 FFMA R11, R3, 1.84467440737095516160e+19, RZ ;  /* 0x5f800000030b9823 */ /* 0x000fe400000000ff */
[----:B------:R-:W-:-:S07]  /*04a0*/  @!P1 VIADD R8, R8, 0x40 ;  /* 0x0000004008089836 */ /* 0x000fce0000000000 */
.L_x_8:
[----:B------:R-:W-:Y:S01]  /*04b0*/  LEA R0, R6, 0xc0800000, 0x17 ;  /* 0xc080000006007811 */ /* 0x000fe200078eb8ff */
[----:B------:R-:W-:-:S04]  /*04c0*/  VIADD R5, R5, 0xffffff81 ;  /* 0xffffff8105057836 */ /* 0x000fc80000000000 */
[----:B------:R-:W-:Y:S02]  /*04d0*/  IMAD.IADD R11, R11, 0x1, -R0 ;  /* 0x000000010b0b7824 */ /* 0x000fe400078e0a00 */
[C---:B------:R-:W-:Y:S01]  /*04e0*/  IMAD R0, R5.reuse, -0x800000, R7 ;  /* 0xff80000005007824 */ /* 0x040fe200078e0207 */
[----:B------:R-:W-:Y:S01]  /*04f0*/  IADD3 R5, PT, PT, R5, 0x7f, -R6 ;  /* 0x0000007f05057810 */ /* 0x000fe20007ffe806 */
[----:B------:R-:W0:Y:S01]  /*0500*/  MUFU.RCP R3, R11 ;  /* 0x0000000b00037308 */ /* 0x000e220000001000 */
[----:B------:R-:W-:-:S03]  /*0510*/  FADD.FTZ R9, -R11, -RZ ;  /* 0x800000ff0b097221 */ /* 0x000fc60000010100 */
[----:B------:R-:W-:Y:S02]  /*0520*/  IMAD.IADD R5, R5, 0x1, R8 ;  /* 0x0000000105057824 */ /* 0x000fe400078e0208 */
[----:B0-----:R-:W-:-:S04]  /*0530*/  FFMA R10, R3, R9, 1 ;  /* 0x3f800000030a7423 */ /* 0x001fc80000000009 */
[----:B------:R-:W-:-:S04]  /*0540*/  FFMA R12, R3, R10, R3 ;  /* 0x0000000a030c7223 */ /* 0x000fc80000000003 */
[----:B------:R-:W-:-:S04]  /*0550*/  FFMA R3, R0, R12, RZ ;  /* 0x0000000c00037223 */ /* 0x000fc800000000ff */
[----:B------:R-:W-:-:S04]  /*0560*/  FFMA R10, R9, R3, R0 ;  /* 0x00000003090a7223 */ /* 0x000fc80000000000 */
[----:B------:R-:W-:-:S04]  /*0570*/  FFMA R7, R12, R10, R3 ;  /* 0x0000000a0c077223 */ /* 0x000fc80000000003 */
[----:B------:R-:W-:-:S04]  /*0580*/  FFMA R10, R9, R7, R0 ;  /* 0x00000007090a7223 */ /* 0x000fc80000000000 */
[----:B------:R-:W-:-:S05]  /*0590*/  FFMA R0, R12, R10, R7 ;  /* 0x0000000a0c007223 */ /* 0x000fca0000000007 */
[----:B------:R-:W-:-:S04]  /*05a0*/  SHF.R.U32.HI R3, RZ, 0x17, R0 ;  /* 0x00000017ff037819 */ /* 0x000fc80000011600 */
[----:B------:R-:W-:-:S05]  /*05b0*/  LOP3.LUT R3, R3, 0xff, RZ, 0xc0, !PT ;  /* 0x000000ff03037812 */ /* 0x000fca00078ec0ff */
[----:B------:R-:W-:-:S04]  /*05c0*/  IMAD.IADD R9, R3, 0x1, R5 ;  /* 0x0000000103097824 */ /* 0x000fc800078e0205 */
[----:B------:R-:W-:-:S05]  /*05d0*/  VIADD R3, R9, 0xffffffff ;  /* 0xffffffff09037836 */ /* 0x000fca0000000000 */
[----:B------:R-:W-:-:S13]  /*05e0*/  ISETP.GE.U32.AND P0, PT, R3, 0xfe, PT ;  /* 0x000000fe0300780c */ /* 0x000fda0003f06070 */
[----:B------:R-:W-:Y:S05]  /*05f0*/  @!P0 BRA `(.L_x_13) ;  /* 0x0000000000808947 */ /* 0x000fea0003800000 */
[----:B------:R-:W-:-:S13]  /*0600*/  ISETP.GT.AND P0, PT, R9, 0xfe, PT ;  /* 0x000000fe0900780c */ /* 0x000fda0003f04270 */
[----:B------:R-:W-:Y:S05]  /*0610*/  @P0 BRA `(.L_x_14) ;  /* 0x00000000006c0947 */ /* 0x000fea0003800000 */
[----:B------:R-:W-:-:S13]  /*0620*/  ISETP.GE.AND P0, PT, R9, 0x1, PT ;  /* 0x000000010900780c */ /* 0x000fda0003f06270 */
[----:B------:R-:W-:Y:S05]  /*0630*/  @P0 BRA `(.L_x_15) ;  /* 0x0000000000980947 */ /* 0x000fea0003800000 */
[----:B------:R-:W-:Y:S02]  /*0640*/  ISETP.GE.AND P0, PT, R9, -0x18, PT ;  /* 0xffffffe80900780c */ /* 0x000fe40003f06270 */
[----:B------:R-:W-:-:S11]  /*0650*/  LOP3.LUT R0, R0, 0x80000000, RZ, 0xc0, !PT ;  /* 0x8000000000007812 */ /* 0x000fd600078ec0ff */
[----:B------:R-:W-:Y:S05]  /*0660*/  @!P0 BRA `(.L_x_15) ;  /* 0x00000000008c8947 */ /* 0x000fea0003800000 */
[CCC-:B------:R-:W-:Y:S01]  /*0670*/  FFMA.RZ R3, R12.reuse, R10.reuse, R7.reuse ;  /* 0x0000000a0c037223 */ /* 0x1c0fe2000000c007 */
[C---:B------:R-:W-:Y:S02]  /*0680*/  VIADD R8, R9.reuse, 0x20 ;  /* 0x0000002009087836 */ /* 0x040fe40000000000 */
[CCC-:B------:R-:W-:Y:S01]  /*0690*/  FFMA.RM R6, R12.reuse, R10.reuse, R7.reuse ;  /* 0x0000000a0c067223 */ /* 0x1c0fe20000004007 */
[----:B------:R-:W-:Y:S02]  /*06a0*/  ISETP.NE.AND P2, PT, R9, RZ, PT ;  /* 0x000000ff0900720c */ /* 0x000fe40003f45270 */
[----:B------:R-:W-:Y:S01]  /*06b0*/  LOP3.LUT R5, R3, 0x7fffff, RZ, 0xc0, !PT ;  /* 0x007fffff03057812 */ /* 0x000fe200078ec0ff */
[----:B------:R-:W-:Y:S01]  /*06c0*/  FFMA.RP R3, R12, R10, R7 ;  /* 0x0000000a0c037223 */ /* 0x000fe20000008007 */
[----:B------:R-:W-:Y:S01]  /*06d0*/  IMAD.MOV R7, RZ, RZ, -R9 ;  /* 0x000000ffff077224 */ /* 0x000fe200078e0a09 */
[----:B------:R-:W-:Y:S02]  /*06e0*/  ISETP.NE.AND P1, PT, R9, RZ, PT ;  /* 0x000000ff0900720c */ /* 0x000fe40003f25270 */
[----:B------:R-:W-:-:S02]  /*06f0*/  LOP3.LUT R5, R5, 0x800000, RZ, 0xfc, !PT ;  /* 0x0080000005057812 */ /* 0x000fc400078efcff */
[----:B------:R-:W-:Y:S02]  /*0700*/  FSETP.NEU.FTZ.AND P0, PT, R3, R6, PT ;  /* 0x000000060300720b */ /* 0x000fe40003f1d000 */
[----:B------:R-:W-:Y:S02]  /*0710*/  SHF.L.U32 R8, R5, R8, RZ ;  /* 0x0000000805087219 */ /* 0x000fe400000006ff */
[----:B------:R-:W-:Y:S02]  /*0720*/  SEL R6, R7, RZ, P2 ;  /* 0x000000ff07067207 */ /* 0x000fe40001000000 */
[----:B------:R-:W-:Y:S02]  /*0730*/  ISETP.NE.AND P1, PT, R8, RZ, P1 ;  /* 0x000000ff0800720c */ /* 0x000fe40000f25270 */
[----:B------:R-:W-:Y:S02]  /*0740*/  SHF.R.U32.HI R6, RZ, R6, R5 ;  /* 0x00000006ff067219 */ /* 0x000fe40000011605 */
[----:B------:R-:W-:-:S02]  /*0750*/  PLOP3.LUT P0, PT, P0, P1, PT, 0xf8, 0x8f ;  /* 0x00000000008f781c */ /* 0x000fc40000703f70 */
[----:B------:R-:W-:Y:S02]  /*0760*/  SHF.R.U32.HI R8, RZ, 0x1, R6 ;  /* 0x00000001ff087819 */ /* 0x000fe40000011606 */
[----:B------:R-:W-:-:S04]  /*0770*/  SEL R3, RZ, 0x1, !P0 ;  /* 0x00000001ff037807 */ /* 0x000fc80004000000 */
[----:B------:R-:W-:-:S04]  /*0780*/  LOP3.LUT R3, R3, 0x1, R8, 0xf8, !PT ;  /* 0x0000000103037812 */ /* 0x000fc800078ef808 */
[----:B------:R-:W-:-:S05]  /*0790*/  LOP3.LUT R3, R3, R6, RZ, 0xc0, !PT ;  /* 0x0000000603037212 */ /* 0x000fca00078ec0ff */
[----:B------:R-:W-:-:S05]  /*07a0*/  IMAD.IADD R3, R8, 0x1, R3 ;  /* 0x0000000108037824 */ /* 0x000fca00078e0203 */
[----:B------:R-:W-:Y:S01]  /*07b0*/  LOP3.LUT R0, R3, R0, RZ, 0xfc, !PT ;  /* 0x0000000003007212 */ /* 0x000fe200078efcff */
[----:B------:R-:W-:Y:S06]  /*07c0*/  BRA `(.L_x_15) ;  /* 0x0000000000347947 */ /* 0x000fec0003800000 */
.L_x_14:
[----:B------:R-:W-:-:S04]  /*07d0*/  LOP3.LUT R0, R0, 0x80000000, RZ, 0xc0, !PT ;  /* 0x8000000000007812 */ /* 0x000fc800078ec0ff */
[----:B------:R-:W-:Y:S01]  /*07e0*/  LOP3.LUT R0, R0, 0x7f800000, RZ, 0xfc, !PT ;  /* 0x7f80000000007812 */ /* 0x000fe200078efcff */
[----:B------:R-:W-:Y:S06]  /*07f0*/  BRA `(.L_x_15) ;  /* 0x0000000000287947 */ /* 0x000fec0003800000 */
.L_x_13:
[----:B------:R-:W-:Y:S01]  /*0800*/  IMAD R0, R5, 0x800000, R0 ;  /* 0x0080000005007824 */ /* 0x000fe200078e0200 */
[----:B------:R-:W-:Y:S06]  /*0810*/  BRA `(.L_x_15) ;  /* 0x0000000000207947 */ /* 0x000fec0003800000 */
.L_x_12:
[----:B------:R-:W-:-:S04]  /*0820*/  LOP3.LUT R0, R11, 0x80000000, R7, 0x48, !PT ;  /* 0x800000000b007812 */ /* 0x000fc800078e4807 */
[----:B------:R-:W-:Y:S01]  /*0830*/  LOP3.LUT R0, R0, 0x7f800000, RZ, 0xfc, !PT ;  /* 0x7f80000000007812 */ /* 0x000fe200078efcff */
[----:B------:R-:W-:Y:S06]  /*0840*/  BRA `(.L_x_15) ;  /* 0x0000000000147947 */ /* 0x000fec0003800000 */
.L_x_11:
[----:B------:R-:W-:Y:S01]  /*0850*/  LOP3.LUT R0, R11, 0x80000000, R7, 0x48, !PT ;  /* 0x800000000b007812 */ /* 0x000fe200078e4807 */
[----:B------:R-:W-:Y:S06]  /*0860*/  BRA `(.L_x_15) ;  /* 0x00000000000c7947 */ /* 0x000fec0003800000 */
.L_x_10:
[----:B------:R-:W0:Y:S01]  /*0870*/  MUFU.RSQ R0, -QNAN ;  /* 0xffc0000000007908 */ /* 0x000e220000001400 */
[----:B------:R-:W-:Y:S05]  /*0880*/  BRA `(.L_x_15) ;  /* 0x0000000000047947 */ /* 0x000fea0003800000 */
.L_x_9:
[----:B------:R-:W-:-:S07]  /*0890*/  FADD.FTZ R0, R0, R3 ;  /* 0x0000000300007221 */ /* 0x000fce0000010000 */
.L_x_15:
[----:B------:R-:W-:-:S04]  /*08a0*/  IMAD.MOV.U32 R5, RZ, RZ, 0x0 ;  /* 0x00000000ff057424 */ /* 0x000fc800078e00ff */
[----:B0-----:R-:W-:Y:S05]  /*08b0*/  RET.REL.NODEC R4 `(_Z30cnnFullyConnectedLayerBackPropPKfPfS1_S1_) ;  /* 0xfffffff404d07950 */ /* 0x001fea0003c3ffff */
.L_x_16:
        /* <DEDUP_REMOVED lines=12> */
.L_x_24:


//--------------------- .text._Z29cnnFullyConnectedLayerForwardPKfS0_S0_Pf --------------------------
	.section	.text._Z29cnnFullyConnectedLayerForwardPKfS0_S0_Pf,"ax",@progbits
	.align	128
        .global         _Z29cnnFullyConnectedLayerForwardPKfS0_S0_Pf
        .type           _Z29cnnFullyConnectedLayerForwardPKfS0_S0_Pf,@function
        .size           _Z29cnnFullyConnectedLayerForwardPKfS0_S0_Pf,(.L_x_25 - _Z29cnnFullyConnectedLayerForwardPKfS0_S0_Pf)
        .other          _Z29cnnFullyConnectedLayerForwardPKfS0_S0_Pf,@"STO_CUDA_ENTRY STV_DEFAULT"
_Z29cnnFullyConnectedLayerForwardPKfS0_S0_Pf:
.text._Z29cnnFullyConnectedLayerForwardPKfS0_S0_Pf:
[----:B------:R-:W-:Y:S01]  /*0000*/  LDC R1, c[0x0][0x37c] ;  /* 0x0000df00ff017b82 */ /* 0x000fe20000000800 */
[----:B------:R-:W0:Y:S01]  /*0010*/  S2R R9, SR_TID.X ;  /* 0x0000000000097919 */ /* 0x000e220000002100 */
[----:B------:R-:W0:Y:S06]  /*0020*/  LDCU UR4, c[0x3][0x4] ;  /* 0x00c00080ff0477ac */ /* 0x000e2c0008000800 */
[----:B------:R-:W1:Y:S01]  /*0030*/  LDC.64 R2, c[0x0][0x380] ;  /* 0x0000e000ff027b82 */ /* 0x000e620000000a00 */
[----:B------:R-:W2:Y:S07]  /*0040*/  LDCU.64 UR6, c[0x0][0x358] ;  /* 0x00006b00ff0677ac */ /* 0x000eae0008000a00 */
[----:B------:R-:W3:Y:S01]  /*0050*/  LDC.64 R4, c[0x0][0x388] ;  /* 0x0000e200ff047b82 */ /* 0x000ee20000000a00 */
[----:B0-----:R-:W-:-:S13]  /*0060*/  ISETP.GE.AND P1, PT, R9, UR4, PT ;  /* 0x0000000409007c0c */ /* 0x001fda000bf26270 */
[----:B------:R-:W0:Y:S01]  /*0070*/  @!P1 S2R R0, SR_CTAID.X ;  /* 0x0000000000009919 */ /* 0x000e220000002500 */
[----:B-1----:R-:W-:-:S06]  /*0080*/  @!P1 IMAD.WIDE.U32 R2, R9, 0x4, R2 ;  /* 0x0000000409029825 */ /* 0x002fcc00078e0002 */
[----:B--2---:R-:W2:Y:S01]  /*0090*/  @!P1 LDG.E R2, desc[UR6][R2.64] ;  /* 0x0000000602029981 */ /* 0x004ea2000c1e1900 */
[----:B0-----:R-:W-:-:S04]  /*00a0*/  @!P1 IMAD R7, R0, UR4, R9 ;  /* 0x0000000400079c24 */ /* 0x001fc8000f8e0209 */
        /* <DEDUP_REMOVED lines=15> */
.L_x_18:
        /* <DEDUP_REMOVED lines=8> */
[----:B------:R-:W-:Y:S01]  /*0220*/  ISETP.GT.U32.AND P1, PT, R2, 0x3, PT ;  /* 0x000000030200780c */ /* 0x000fe20003f24070 */
[----:B------:R-:W-:-:S12]  /*0230*/  IMAD.MOV.U32 R2, RZ, RZ, R6 ;  /* 0x000000ffff027224 */ /* 0x000fd800078e0006 */
[----:B-1----:R-:W-:Y:S05]  /*0240*/  @P1 BRA `(.L_x_18) ;  /* 0xfffffffc00d41947 */ /* 0x002fea000383ffff */
.L_x_17:
[----:B------:R-:W-:Y:S05]  /*0250*/  @P0 EXIT ;  /* 0x000000000000094d */ /* 0x000fea0003800000 */
[----:B0-----:R-:W0:Y:S01]  /*0260*/  S2R R0, SR_CTAID.X ;  /* 0x0000000000007919 */ /* 0x001e220000002500 */
[----:B------:R-:W0:Y:S02]  /*0270*/  LDC.64 R2, c[0x0][0x390] ;  /* 0x0000e400ff027b82 */ /* 0x000e240000000a00 */
[----:B0-----:R-:W-:-:S06]  /*0280*/  IMAD.WIDE.U32 R2, R0, 0x4, R2 ;  /* 0x0000000400027825 */ /* 0x001fcc00078e0002 */
[----:B------:R-:W2:Y:S01]  /*0290*/  LDG.E R3, desc[UR6][R2.64] ;  /* 0x0000000602037981 */ /* 0x000ea2000c1e1900 */
[----:B------:R-:W0:Y:S01]  /*02a0*/  S2UR UR5, SR_CgaCtaId ;  /* 0x00000000000579c3 */ /* 0x000e220000008800 */
[----:B------:R-:W-:Y:S01]  /*02b0*/  UMOV UR4, 0x400 ;  /* 0x0000040000047882 */ /* 0x000fe20000000000 */
[----:B------:R-:W-:Y:S02]  /*02c0*/  HFMA2 R5, -RZ, RZ, 0.96630859375, -0.0022525787353515625 ;  /* 0x3bbb989dff057431 */ /* 0x000fe400000001ff */
[----:B------:R-:W-:Y:S01]  /*02d0*/  IMAD.MOV.U32 R6, RZ, RZ, 0x437c0000 ;  /* 0x437c0000ff067424 */ /* 0x000fe200078e00ff */
[----:B0-----:R-:W-:-:S09]  /*02e0*/  ULEA UR4, UR5, UR4, 0x18 ;  /* 0x0000000405047291 */ /* 0x001fd2000f8ec0ff */
[----:B------:R-:W2:Y:S02]  /*02f0*/  LDS R4, [UR4] ;  /* 0x00000004ff047984 */ /* 0x000ea40008000800 */
[----:B--2---:R-:W-:-:S04]  /*0300*/  FADD R4, R4, R3 ;  /* 0x0000000304047221 */ /* 0x004fc80000000000 */
[----:B------:R-:W-:-:S04]  /*0310*/  FFMA.SAT R5, R4, R5, 0.5 ;  /* 0x3f00000004057423 */ /* 0x000fc80000002005 */
[----:B------:R-:W-:-:S04]  /*0320*/  FFMA.RM R5, R5, R6, 12582913 ;  /* 0x4b40000105057423 */ /* 0x000fc80000004006 */
[C---:B------:R-:W-:Y:S01]  /*0330*/  FADD R7, R5.reuse, -12583039 ;  /* 0xcb40007f05077421 */ /* 0x040fe20000000000 */
[----:B------:R-:W-:-:S03]  /*0340*/  SHF.L.U32 R5, R5, 0x17, RZ ;  /* 0x0000001705057819 */ /* 0x000fc600000006ff */
[----:B------:R-:W-:-:S04]  /*0350*/  FFMA R7, R4, 1.4426950216293334961, -R7 ;  /* 0x3fb8aa3b04077823 */ /* 0x000fc80000000807 */
[----:B------:R-:W-:-:S06]  /*0360*/  FFMA R10, R4, 1.925963033500011079e-08, R7 ;  /* 0x32a57060040a7823 */ /* 0x000fcc0000000007 */
[----:B------:R-:W0:Y:S02]  /*0370*/  MUFU.EX2 R10, R10 ;  /* 0x0000000a000a7308 */ /* 0x000e240000000800 */
[----:B0-----:R-:W-:-:S06]  /*0380*/  FMUL R11, R5, R10 ;  /* 0x0000000a050b7220 */ /* 0x001fcc0000400000 */
[----:B------:R-:W0:Y:S02]  /*0390*/  F2F.F64.F32 R2, R11 ;  /* 0x0000000b00027310 */ /* 0x000e240000201800 */
[----:B0-----:R-:W-:-:S06]  /*03a0*/  DADD R4, R2, 1 ;  /* 0x3ff0000002047429 */ /* 0x001fcc0000000000 */
[----:B------:R-:W0:Y:S04]  /*03b0*/  MUFU.RCP64H R3, R5 ;  /* 0x0000000500037308 */ /* 0x000e280000001800 */
[----:B------:R-:W-:-:S05]  /*03c0*/  VIADD R2, R5, 0x300402 ;  /* 0x0030040205027836 */ /* 0x000fca0000000000 */
[----:B------:R-:W-:Y:S01]  /*03d0*/  FSETP.GEU.AND P0, PT, |R2|, 5.8789094863358348022e-39, PT ;  /* 0x004004020200780b */ /* 0x000fe20003f0e200 */
[----:B0-----:R-:W-:-:S08]  /*03e0*/  DFMA R6, -R4, R2, 1 ;  /* 0x3ff000000406742b */ /* 0x001fd00000000102 */
[----:B------:R-:W-:-:S08]  /*03f0*/  DFMA R6, R6, R6, R6 ;  /* 0x000000060606722b */ /* 0x000fd00000000006 */
[----:B------:R-:W-:-:S08]  /*0400*/  DFMA R6, R2, R6, R2 ;  /* 0x000000060206722b */ /* 0x000fd00000000002 */
[----:B------:R-:W-:-:S08]  /*0410*/  DFMA R8, -R4, R6, 1 ;  /* 0x3ff000000408742b */ /* 0x000fd00000000106 */
[----:B------:R-:W-:Y:S01]  /*0420*/  DFMA R6, R6, R8, R6 ;  /* 0x000000080606722b */ /* 0x000fe20000000006 */
[----:B------:R-:W-:Y:S10]  /*0430*/  @P0 BRA `(.L_x_19) ;  /* 0x0000000000100947 */ /* 0x000ff40003800000 */
[----:B------:R-:W-:-:S04]  /*0440*/  LOP3.LUT R2, R5, 0x7fffffff, RZ, 0xc0, !PT ;  /* 0x7fffffff05027812 */ /* 0x000fc800078ec0ff */
[----:B------:R-:W-:Y:S02]  /*0450*/  IADD3 R8, PT, PT, R2, -0x100000, RZ ;  /* 0xfff0000002087810 */ /* 0x000fe40007ffe0ff */
[----:B------:R-:W-:-:S07]  /*0460*/  MOV R2, 0x480 ;  /* 0x0000048000027802 */ /* 0x000fce0000000f00 */
[----:B------:R-:W-:Y:S05]  /*0470*/  CALL.REL.NOINC `($__internal_1_$__cuda_sm20_dblrcp_rn_slowpath_v3) ;  /* 0x0000000000147944 */ /* 0x000fea0003c00000 */
.L_x_19:
[----:B------:R-:W0:Y:S01]  /*0480*/  LDC.64 R2, c[0x0][0x398] ;  /* 0x0000e600ff027b82 */ /* 0x000e220000000a00 */
[----:B------:R-:W1:Y:S01]  /*0490*/  F2F.F32.F64 R7, R6 ;  /* 0x0000000600077310 */ /* 0x000e620000301000 */
[----:B0-----:R-:W-:-:S05]  /*04a0*/  IMAD.WIDE.U32 R2, R0, 0x4, R2 ;  /* 0x0000000400027825 */ /* 0x001fca00078e0002 */
[----:B-1----:R-:W-:Y:S01]  /*04b0*/  STG.E desc[UR6][R2.64], R7 ;  /* 0x0000000702007986 */ /* 0x002fe2000c101906 */
[----:B------:R-:W-:Y:S05]  /*04c0*/  EXIT ;  /* 0x000000000000794d */ /* 0x000fea0003800000 */
        .weak           $__internal_1_$__cuda_sm20_dblrcp_rn_slowpath_v3
        .type           $__internal_1_$__cuda_sm20_dblrcp_rn_slowpath_v3,@function
        .size           $__internal_1_$__cuda_sm20_dblrcp_rn_slowpath_v3,(.L_x_25 - $__internal_1_$__cuda_sm20_dblrcp_rn_slowpath_v3)
$__internal_1_$__cuda_sm20_dblrcp_rn_slowpath_v3:
[----:B------:R-:W-:-:S14]  /*04d0*/  DSETP.GTU.AND P0, PT, |R4|, +INF , PT ;  /* 0x7ff000000400742a */ /* 0x000fdc0003f0c200 */
[----:B------:R-:W-:Y:S05]  /*04e0*/  @P0 BRA `(.L_x_20) ;  /* 0x00000000007c0947 */ /* 0x000fea0003800000 */
[----:B------:R-:W-:-:S05]  /*04f0*/  LOP3.LUT R3, R5, 0x7fffffff, RZ, 0xc0, !PT ;  /* 0x7fffffff05037812 */ /* 0x000fca00078ec0ff */
[----:B------:R-:W-:-:S05]  /*0500*/  VIADD R6, R3, 0xffffffff ;  /* 0xffffffff03067836 */ /* 0x000fca0000000000 */
[----:B------:R-:W-:-:S13]  /*0510*/  ISETP.GE.U32.AND P0, PT, R6, 0x7fefffff, PT ;  /* 0x7fefffff0600780c */ /* 0x000fda0003f06070 */
[----:B------:R-:W-:Y:S02]  /*0520*/  @P0 LOP3.LUT R7, R5, 0x7ff00000, RZ, 0x3c, !PT ;  /* 0x7ff0000005070812 */ /* 0x000fe400078e3cff */
[----:B------:R-:W-:Y:S01]  /*0530*/  @P0 MOV R6, RZ ;  /* 0x000000ff00060202 */ /* 0x000fe20000000f00 */
[----:B------:R-:W-:Y:S06]  /*0540*/  @P0 BRA `(.L_x_21) ;  /* 0x00000000006c0947 */ /* 0x000fec0003800000 */
[----:B------:R-:W-:-:S13]  /*0550*/  ISETP.GE.U32.AND P0, PT, R3, 0x1000001, PT ;  /* 0x010000010300780c */ /* 0x000fda0003f06070 */
[----:B------:R-:W-:Y:S05]  /*0560*/  @!P0 BRA `(.L_x_22) ;  /* 0x0000000000348947 */ /* 0x000fea0003800000 */
[----:B------:R-:W-:Y:S01]  /*0570*/  VIADD R7, R5, 0xc0200000 ;  /* 0xc020000005077836 */ /* 0x000fe20000000000 */
[----:B------:R-:W-:-:S03]  /*0580*/  MOV R6, R4 ;  /* 0x0000000400067202 */ /* 0x000fc60000000f00 */
[----:B------:R-:W0:Y:S03]  /*0590*/  MUFU.RCP64H R9, R7 ;  /* 0x0000000700097308 */ /* 0x000e260000001800 */
[----:B0-----:R-:W-:-:S08]  /*05a0*/  DFMA R10, -R6, R8, 1 ;  /* 0x3ff00000060a742b */ /* 0x001fd00000000108 */
[----:B------:R-:W-:-:S08]  /*05b0*/  DFMA R10, R10, R10, R10 ;  /* 0x0000000a0a0a722b */ /* 0x000fd0000000000a */
[----:B------:R-:W-:-:S08]  /*05c0*/  DFMA R10, R8, R10, R8 ;  /* 0x0000000a080a722b */ /* 0x000fd00000000008 */
[----:B------:R-:W-:-:S08]  /*05d0*/  DFMA R8, -R6, R10, 1 ;  /* 0x3ff000000608742b */ /* 0x000fd0000000010a */
[----:B------:R-:W-:-:S08]  /*05e0*/  DFMA R8, R10, R8, R10 ;  /* 0x000000080a08722b */ /* 0x000fd0000000000a */
[----:B------:R-:W-:-:S08]  /*05f0*/  DMUL R8, R8, 2.2250738585072013831e-308 ;  /* 0x0010000008087828 */ /* 0x000fd00000000000 */
[----:B------:R-:W-:-:S08]  /*0600*/  DFMA R4, -R4, R8, 1 ;  /* 0x3ff000000404742b */ /* 0x000fd00000000108 */
[----:B------:R-:W-:-:S08]  /*0610*/  DFMA R4, R4, R4, R4 ;  /* 0x000000040404722b */ /* 0x000fd00000000004 */
[----:B------:R-:W-:Y:S01]  /*0620*/  DFMA R6, R8, R4, R8 ;  /* 0x000000040806722b */ /* 0x000fe20000000008 */
[----:B------:R-:W-:Y:S10]  /*0630*/  BRA `(.L_x_21) ;  /* 0x0000000000307947 */ /* 0x000ff40003800000 */
.L_x_22:
[----:B------:R-:W-:Y:S01]  /*0640*/  DMUL R4, R4, 8.11296384146066816958e+31 ;  /* 0x4690000004047828 */ /* 0x000fe20000000000 */
[----:B------:R-:W-:-:S05]  /*0650*/  IMAD.MOV.U32 R6, RZ, RZ, R8 ;  /* 0x000000ffff067224 */ /* 0x000fca00078e0008 */
[----:B------:R-:W0:Y:S02]  /*0660*/  MUFU.RCP64H R7, R5 ;  /* 0x0000000500077308 */ /* 0x000e240000001800 */
[----:B0-----:R-:W-:-:S08]  /*0670*/  DFMA R8, -R4, R6, 1 ;  /* 0x3ff000000408742b */ /* 0x001fd00000000106 */
[----:B------:R-:W-:-:S08]  /*0680*/  DFMA R8, R8, R8, R8 ;  /* 0x000000080808722b */ /* 0x000fd00000000008 */
[----:B------:R-:W-:-:S08]  /*0690*/  DFMA R8, R6, R8, R6 ;  /* 0x000000080608722b */ /* 0x000fd00000000006 */
[----:B------:R-:W-:-:S08]  /*06a0*/  DFMA R6, -R4, R8, 1 ;  /* 0x3ff000000406742b */ /* 0x000fd00000000108 */
[----:B------:R-:W-:-:S08]  /*06b0*/  DFMA R6, R8, R6, R8 ;  /* 0x000000060806722b */ /* 0x000fd00000000008 */
[----:B------:R-:W-:Y:S01]  /*06c0*/  DMUL R6, R6, 8.11296384146066816958e+31 ;  /* 0x4690000006067828 */ /* 0x000fe20000000000 */
[----:B------:R-:W-:Y:S10]  /*06d0*/  BRA `(.L_x_21) ;  /* 0x0000000000087947 */ /* 0x000ff40003800000 */
.L_x_20:
[----:B------:R-:W-:Y:S02]  /*06e0*/  LOP3.LUT R7, R5, 0x80000, RZ, 0xfc, !PT ;  /* 0x0008000005077812 */ /* 0x000fe400078efcff */
[----:B------:R-:W-:-:S07]  /*06f0*/  MOV R6, R4 ;  /* 0x0000000400067202 */ /* 0x000fce0000000f00 */
.L_x_21:
[----:B------:R-:W-:-:S04]  /*0700*/  IMAD.MOV.U32 R3, RZ, RZ, 0x0 ;  /* 0x00000000ff037424 */ /* 0x000fc800078e00ff */
[----:B------:R-:W-:Y:S05]  /*0710*/  RET.REL.NODEC R2 `(_Z29cnnFullyConnectedLayerForwardPKfS0_S0_Pf) ;  /* 0xfffffff802387950 */ /* 0x000fea0003c3ffff */
.L_x_23:
        /* <DEDUP_REMOVED lines=14> */
.L_x_25:


//--------------------- .nv.shared.reserved.0     --------------------------
	.section	.nv.shared.reserved.0,"aw",@nobits
	.weak		__nv_reservedSMEM_offset_0_alias
	.size		__nv_reservedSMEM_offset_0_alias, 0, 64
	.other		__nv_reservedSMEM_offset_0_alias,@"STO_CUDA_RESERVED_SHARED STV_DEFAULT"
__nv_reservedSMEM_offset_0_alias:
	.zero		0
	.zero		64


//--------------------- .nv.shared._Z17compute_err_termsPKfS0_S0_Pf --------------------------
	.section	.nv.shared._Z17compute_err_termsPKfS0_S0_Pf,"aw",@nobits
	.sectionflags	@""
	.align	4
.nv.shared._Z17compute_err_termsPKfS0_S0_Pf:
	.zero		5120


//--------------------- .nv.shared._Z29cnnFullyConnectedLayerForwardPKfS0_S0_Pf --------------------------
	.section	.nv.shared._Z29cnnFullyConnectedLayerForwardPKfS0_S0_Pf,"aw",@nobits
	.sectionflags	@""
	.align	4
.nv.shared._Z29cnnFullyConnectedLayerForwardPKfS0_S0_Pf:
	.zero		5120


//--------------------- .nv.constant0._Z26cnnMaxpoolingLayerBackPropv --------------------------
	.section	.nv.constant0._Z26cnnMaxpoolingLayerBackPropv,"a",@progbits
	.sectionflags	@""
	.align	4
.nv.constant0._Z26cnnMaxpoolingLayerBackPropv:
	.zero		896


//--------------------- .nv.constant0._Z25cnnMaxpoolingLayerForwardv --------------------------
	.section	.nv.constant0._Z25cnnMaxpoolingLayerForwardv,"a",@progbits
	.sectionflags	@""
	.align	4
.nv.constant0._Z25cnnMaxpoolingLayerForwardv:
	.zero		896


//--------------------- .nv.constant0._Z29cnnConvolutionalLayerBackPropv --------------------------
	.section	.nv.constant0._Z29cnnConvolutionalLayerBackPropv,"a",@progbits
	.sectionflags	@""
	.align	4
.nv.constant0._Z29cnnConvolutionalLayerBackPropv:
	.zero		896


//--------------------- .nv.constant0._Z28cnnConvolutionalLayerForwardv --------------------------
	.section	.nv.constant0._Z28cnnConvolutionalLayerForwardv,"a",@progbits
	.sectionflags	@""
	.align	4
.nv.constant0._Z28cnnConvolutionalLayerForwardv:
	.zero		896


//--------------------- .nv.constant0._Z17compute_err_termsPKfS0_S0_Pf --------------------------
	.section	.nv.constant0._Z17compute_err_termsPKfS0_S0_Pf,"a",@progbits
	.sectionflags	@""
	.align	4
.nv.constant0._Z17compute_err_termsPKfS0_S0_Pf:
	.zero		928


//--------------------- .nv.constant0._Z30cnnFullyConnectedLayerBackPropPKfPfS1_S1_ --------------------------
	.section	.nv.constant0._Z30cnnFullyConnectedLayerBackPropPKfPfS1_S1_,"a",@progbits
	.sectionflags	@""
	.align	4
.nv.constant0._Z30cnnFullyConnectedLayerBackPropPKfPfS1_S1_:
	.zero		928


//--------------------- .nv.constant0._Z29cnnFullyConnectedLayerForwardPKfS0_S0_Pf --------------------------
	.section	.nv.constant0._Z29cnnFullyConnectedLayerForwardPKfS0_S0_Pf,"a",@progbits
	.sectionflags	@""
	.align	4
.nv.constant0._Z29cnnFullyConnectedLayerForwardPKfS0_S0_Pf:
	.zero		928


//--------------------- SYMBOLS --------------------------

	.type		.nv.reservedSmem.offset0,@object
	.size		.nv.reservedSmem.offset0,0x4
	.type		.nv.reservedSmem.cap,@object
	.size		.nv.reservedSmem.cap,0x4
